	.target	sm_100a

	.elftype	@"ET_EXEC"


//--------------------- .note.nv.tkinfo           --------------------------
	.section	.note.nv.tkinfo,"",@"SHT_NOTE"
	.sectionflags	@"SHF_NOTE_NV_TKINFO"
	.tkinfo
        /*0018*/ 	.word	0x00000002
        /*0030*/ 	.string	""
        /*0030*/ 	.string	"ptxas"
        /*0030*/ 	.string	"Cuda compilation tools, release 13.0, V13.0.88"
        /*0030*/ 	.string	"Build cuda_13.0.r13.0/compiler.36424714_0"
        /*0030*/ 	.string	"-arch sm_100a -m 64 "



//--------------------- .note.nv.cuinfo           --------------------------
	.section	.note.nv.cuinfo,"",@"SHT_NOTE"
	.sectionflags	@"SHF_NOTE_NV_CUINFO"
        /*0018*/ 	.short	0x0002
        /*001a*/ 	.short	0x0064
        /*001c*/ 	.short	0x0082
	.zero		2


//--------------------- .nv.info                  --------------------------
	.section	.nv.info,"",@"SHT_CUDA_INFO"
	.align	4


	//----- nvinfo : EIATTR_REGCOUNT
	.align		4
        /*0000*/ 	.byte	0x04, 0x2f
        /*0002*/ 	.short	(.L_19 - .L_18)
	.align		4
.L_18:
        /*0004*/ 	.word	index@(_ZN7cutlass13device_kernelINS_4gemm6kernel13GemmUniversalIN4cute5tupleIJiiiiEEENS1_10collective13CollectiveMmaINS1_35MainloopSm100TmaUmmaWarpSpecializedILi10ELi2ELi4ENS5_IJNS4_1CILi2EEENSA_ILi1EEESC_EEEEENS5_IJNSA_ILi256EEENSA_ILi64EEESG_EEENS_10bfloat16_tENS5_IJlSC_lEEESI_SJ_NS4_8TiledMMAINS4_8MMA_AtomIJNS4_26SM100_MMA_F16BF16_2x1SM_SSISI_SI_fLi256ELi64ELNS4_4UMMA5MajorE0ELSO_0ELNSN_7ScaleInE0ELSP_0EEEEEENS4_6LayoutINS5_IJSC_SC_SC_EEENS5_IJNSA_ILi0EEESU_SU_EEEEENS5_IJNS4_10UnderscoreESX_SX_EEEEENS4_18SM100_TMA_2SM_LOADENS4_14ComposedLayoutINS4_7SwizzleILi3ELi4ELi3EEENS4_18smem_ptr_flag_bitsILi16EEENSS_INS5_IJNSA_ILi8EEESG_EEENS5_IJSG_SC_EEEEEEEvNS4_8identityES10_S1A_vS1B_EENS_8epilogue10collective18CollectiveEpilogueINS1D_23Sm100TmaWarpSpecializedILi3ELi2ELi32ELb1ELb0EEEJNS5_IJNSA_ILi128EEESG_SG_EEENS5_IJNSS_IS1I_SC_EENSS_INSA_ILi32EEESC_EEEEESI_SJ_SI_SJ_NS1D_6fusion15FusionCallbacksIS1H_NS1O_17LinCombPerRowBiasISI_fSI_SI_fLi8ELNS_15FloatRoundStyleE2EEES1J_S1N_JEEENS4_5SM1004TMEM4LOAD26SM100_TMEM_LOAD_32dp32b32xENS4_13SM90_TMA_LOADENS11_INS12_ILi2ELi4ELi3EEES15_NSS_INS5_IJS16_S1L_EEENS5_IJS1L_SC_EEEEEEENS4_39AutoVectorizingCopyWithAssumedAlignmentILi128EEENS4_14SM90_TMA_STOREES23_S25_S25_EEEvvEEEEvNT_6ParamsE)
        /*0008*/ 	.word	0x00000078


	//----- nvinfo : EIATTR_FRAME_SIZE
	.align		4
.L_19:
        /*000c*/ 	.byte	0x04, 0x11
        /*000e*/ 	.short	(.L_21 - .L_20)
	.align		4
.L_20:
        /*0010*/ 	.word	index@($__internal_2_$__cuda_sm10x_tcgen05_guardrail_trap_unallocated_columns_being_dealloced)
        /*0014*/ 	.word	0x00000000


	//----- nvinfo : EIATTR_FRAME_SIZE
	.align		4
.L_21:
        /*0018*/ 	.byte	0x04, 0x11
        /*001a*/ 	.short	(.L_23 - .L_22)
	.align		4
.L_22:
        /*001c*/ 	.word	index@($__internal_1_$__cuda_sm10x_tcgen05_guardrail_trap_phase_invalid_during_alloc)
        /*0020*/ 	.word	0x00000000


	//----- nvinfo : EIATTR_FRAME_SIZE
	.align		4
.L_23:
        /*0024*/ 	.byte	0x04, 0x11
        /*0026*/ 	.short	(.L_25 - .L_24)
	.align		4
.L_24:
        /*0028*/ 	.word	index@($__internal_0_$__cuda_sm10x_tcgen05_guardrail_trap_col_being_dealloced_not_returned_by_alloc)
        /*002c*/ 	.word	0x00000000


	//----- nvinfo : EIATTR_FRAME_SIZE
	.align		4
.L_25:
        /*0030*/ 	.byte	0x04, 0x11
        /*0032*/ 	.short	(.L_27 - .L_26)
	.align		4
.L_26:
        /*0034*/ 	.word	index@(_ZN7cutlass13device_kernelINS_4gemm6kernel13GemmUniversalIN4cute5tupleIJiiiiEEENS1_10collective13CollectiveMmaINS1_35MainloopSm100TmaUmmaWarpSpecializedILi10ELi2ELi4ENS5_IJNS4_1CILi2EEENSA_ILi1EEESC_EEEEENS5_IJNSA_ILi256EEENSA_ILi64EEESG_EEENS_10bfloat16_tENS5_IJlSC_lEEESI_SJ_NS4_8TiledMMAINS4_8MMA_AtomIJNS4_26SM100_MMA_F16BF16_2x1SM_SSISI_SI_fLi256ELi64ELNS4_4UMMA5MajorE0ELSO_0ELNSN_7ScaleInE0ELSP_0EEEEEENS4_6LayoutINS5_IJSC_SC_SC_EEENS5_IJNSA_ILi0EEESU_SU_EEEEENS5_IJNS4_10UnderscoreESX_SX_EEEEENS4_18SM100_TMA_2SM_LOADENS4_14ComposedLayoutINS4_7SwizzleILi3ELi4ELi3EEENS4_18smem_ptr_flag_bitsILi16EEENSS_INS5_IJNSA_ILi8EEESG_EEENS5_IJSG_SC_EEEEEEEvNS4_8identityES10_S1A_vS1B_EENS_8epilogue10collective18CollectiveEpilogueINS1D_23Sm100TmaWarpSpecializedILi3ELi2ELi32ELb1ELb0EEEJNS5_IJNSA_ILi128EEESG_SG_EEENS5_IJNSS_IS1I_SC_EENSS_INSA_ILi32EEESC_EEEEESI_SJ_SI_SJ_NS1D_6fusion15FusionCallbacksIS1H_NS1O_17LinCombPerRowBiasISI_fSI_SI_fLi8ELNS_15FloatRoundStyleE2EEES1J_S1N_JEEENS4_5SM1004TMEM4LOAD26SM100_TMEM_LOAD_32dp32b32xENS4_13SM90_TMA_LOADENS11_INS12_ILi2ELi4ELi3EEES15_NSS_INS5_IJS16_S1L_EEENS5_IJS1L_SC_EEEEEEENS4_39AutoVectorizingCopyWithAssumedAlignmentILi128EEENS4_14SM90_TMA_STOREES23_S25_S25_EEEvvEEEEvNT_6ParamsE)
        /*0038*/ 	.word	0x00000000


	//----- nvinfo : EIATTR_MIN_STACK_SIZE
	.align		4
.L_27:
        /*003c*/ 	.byte	0x04, 0x12
        /*003e*/ 	.short	(.L_29 - .L_28)
	.align		4
.L_28:
        /*0040*/ 	.word	index@(_ZN7cutlass13device_kernelINS_4gemm6kernel13GemmUniversalIN4cute5tupleIJiiiiEEENS1_10collective13CollectiveMmaINS1_35MainloopSm100TmaUmmaWarpSpecializedILi10ELi2ELi4ENS5_IJNS4_1CILi2EEENSA_ILi1EEESC_EEEEENS5_IJNSA_ILi256EEENSA_ILi64EEESG_EEENS_10bfloat16_tENS5_IJlSC_lEEESI_SJ_NS4_8TiledMMAINS4_8MMA_AtomIJNS4_26SM100_MMA_F16BF16_2x1SM_SSISI_SI_fLi256ELi64ELNS4_4UMMA5MajorE0ELSO_0ELNSN_7ScaleInE0ELSP_0EEEEEENS4_6LayoutINS5_IJSC_SC_SC_EEENS5_IJNSA_ILi0EEESU_SU_EEEEENS5_IJNS4_10UnderscoreESX_SX_EEEEENS4_18SM100_TMA_2SM_LOADENS4_14ComposedLayoutINS4_7SwizzleILi3ELi4ELi3EEENS4_18smem_ptr_flag_bitsILi16EEENSS_INS5_IJNSA_ILi8EEESG_EEENS5_IJSG_SC_EEEEEEEvNS4_8identityES10_S1A_vS1B_EENS_8epilogue10collective18CollectiveEpilogueINS1D_23Sm100TmaWarpSpecializedILi3ELi2ELi32ELb1ELb0EEEJNS5_IJNSA_ILi128EEESG_SG_EEENS5_IJNSS_IS1I_SC_EENSS_INSA_ILi32EEESC_EEEEESI_SJ_SI_SJ_NS1D_6fusion15FusionCallbacksIS1H_NS1O_17LinCombPerRowBiasISI_fSI_SI_fLi8ELNS_15FloatRoundStyleE2EEES1J_S1N_JEEENS4_5SM1004TMEM4LOAD26SM100_TMEM_LOAD_32dp32b32xENS4_13SM90_TMA_LOADENS11_INS12_ILi2ELi4ELi3EEES15_NSS_INS5_IJS16_S1L_EEENS5_IJS1L_SC_EEEEEEENS4_39AutoVectorizingCopyWithAssumedAlignmentILi128EEENS4_14SM90_TMA_STOREES23_S25_S25_EEEvvEEEEvNT_6ParamsE)
        /*0044*/ 	.word	0x00000000
.L_29:


//--------------------- .nv.compat                --------------------------
	.section	.nv.compat,"",@"SHT_CUDA_COMPAT_INFO"
	.align	4
        /*0000*/ 	.byte	0x02, 0x09, 0x01, 0x00, 0x02, 0x02, 0x02, 0x00, 0x02, 0x05, 0x05, 0x00, 0x03, 0x07, 0x01, 0x01
        /*0010*/ 	.byte	0x02, 0x03, 0x01, 0x00, 0x02, 0x06, 0x01, 0x00, 0x04, 0x0b, 0x08, 0x00, 0x09, 0x00, 0x00, 0x00
        /*0020*/ 	.byte	0x00, 0x00, 0x00, 0x00


//--------------------- .nv.info._ZN7cutlass13device_kernelINS_4gemm6kernel13GemmUniversalIN4cute5tupleIJiiiiEEENS1_10collective13CollectiveMmaINS1_35MainloopSm100TmaUmmaWarpSpecializedILi10ELi2ELi4ENS5_IJNS4_1CILi2EEENSA_ILi1EEESC_EEEEENS5_IJNSA_ILi256EEENSA_ILi64EEESG_EEENS_10bfloat16_tENS5_IJlSC_lEEESI_SJ_NS4_8TiledMMAINS4_8MMA_AtomIJNS4_26SM100_MMA_F16BF16_2x1SM_SSISI_SI_fLi256ELi64ELNS4_4UMMA5MajorE0ELSO_0ELNSN_7ScaleInE0ELSP_0EEEEEENS4_6LayoutINS5_IJSC_SC_SC_EEENS5_IJNSA_ILi0EEESU_SU_EEEEENS5_IJNS4_10UnderscoreESX_SX_EEEEENS4_18SM100_TMA_2SM_LOADENS4_14ComposedLayoutINS4_7SwizzleILi3ELi4ELi3EEENS4_18smem_ptr_flag_bitsILi16EEENSS_INS5_IJNSA_ILi8EEESG_EEENS5_IJSG_SC_EEEEEEEvNS4_8identityES10_S1A_vS1B_EENS_8epilogue10collective18CollectiveEpilogueINS1D_23Sm100TmaWarpSpecializedILi3ELi2ELi32ELb1ELb0EEEJNS5_IJNSA_ILi128EEESG_SG_EEENS5_IJNSS_IS1I_SC_EENSS_INSA_ILi32EEESC_EEEEESI_SJ_SI_SJ_NS1D_6fusion15FusionCallbacksIS1H_NS1O_17LinCombPerRowBiasISI_fSI_SI_fLi8ELNS_15FloatRoundStyleE2EEES1J_S1N_JEEENS4_5SM1004TMEM4LOAD26SM100_TMEM_LOAD_32dp32b32xENS4_13SM90_TMA_LOADENS11_INS12_ILi2ELi4ELi3EEES15_NSS_INS5_IJS16_S1L_EEENS5_IJS1L_SC_EEEEEEENS4_39AutoVectorizingCopyWithAssumedAlignmentILi128EEENS4_14SM90_TMA_STOREES23_S25_S25_EEEvvEEEEvNT_6ParamsE --------------------------
	.section	.nv.info._ZN7cutlass13device_kernelINS_4gemm6kernel13GemmUniversalIN4cute5tupleIJiiiiEEENS1_10collective13CollectiveMmaINS1_35MainloopSm100TmaUmmaWarpSpecializedILi10ELi2ELi4ENS5_IJNS4_1CILi2EEENSA_ILi1EEESC_EEEEENS5_IJNSA_ILi256EEENSA_ILi64EEESG_EEENS_10bfloat16_tENS5_IJlSC_lEEESI_SJ_NS4_8TiledMMAINS4_8MMA_AtomIJNS4_26SM100_MMA_F16BF16_2x1SM_SSISI_SI_fLi256ELi64ELNS4_4UMMA5MajorE0ELSO_0ELNSN_7ScaleInE0ELSP_0EEEEEENS4_6LayoutINS5_IJSC_SC_SC_EEENS5_IJNSA_ILi0EEESU_SU_EEEEENS5_IJNS4_10UnderscoreESX_SX_EEEEENS4_18SM100_TMA_2SM_LOADENS4_14ComposedLayoutINS4_7SwizzleILi3ELi4ELi3EEENS4_18smem_ptr_flag_bitsILi16EEENSS_INS5_IJNSA_ILi8EEESG_EEENS5_IJSG_SC_EEEEEEEvNS4_8identityES10_S1A_vS1B_EENS_8epilogue10collective18CollectiveEpilogueINS1D_23Sm100TmaWarpSpecializedILi3ELi2ELi32ELb1ELb0EEEJNS5_IJNSA_ILi128EEESG_SG_EEENS5_IJNSS_IS1I_SC_EENSS_INSA_ILi32EEESC_EEEEESI_SJ_SI_SJ_NS1D_6fusion15FusionCallbacksIS1H_NS1O_17LinCombPerRowBiasISI_fSI_SI_fLi8ELNS_15FloatRoundStyleE2EEES1J_S1N_JEEENS4_5SM1004TMEM4LOAD26SM100_TMEM_LOAD_32dp32b32xENS4_13SM90_TMA_LOADENS11_INS12_ILi2ELi4ELi3EEES15_NSS_INS5_IJS16_S1L_EEENS5_IJS1L_SC_EEEEEEENS4_39AutoVectorizingCopyWithAssumedAlignmentILi128EEENS4_14SM90_TMA_STOREES23_S25_S25_EEEvvEEEEvNT_6ParamsE,"",@"SHT_CUDA_INFO"
	.sectionflags	@""
	.align	4


	//----- nvinfo : EIATTR_CUDA_API_VERSION
	.align		4
        /*0000*/ 	.byte	0x04, 0x37
        /*0002*/ 	.short	(.L_31 - .L_30)
.L_30:
        /*0004*/ 	.word	0x00000082


	//----- nvinfo : EIATTR_KPARAM_INFO
	.align		4
.L_31:
        /*0008*/ 	.byte	0x04, 0x17
        /*000a*/ 	.short	(.L_33 - .L_32)
.L_32:
        /*000c*/ 	.word	0x00000000
        /*0010*/ 	.short	0x0000
        /*0012*/ 	.short	0x0000
        /*0014*/ 	.byte	0x00, 0xf0, 0x01, 0x20


	//----- nvinfo : EIATTR_AT_ENTRY_FRAGMENTS
	.align		4
.L_33:
        /*0018*/ 	.byte	0x04, 0x4f
        /*001a*/ 	.short	(.L_35 - .L_34)


	//   ....[0]....
.L_34:
        /*001c*/ 	.word	0x00000007


	//----- nvinfo : EIATTR_RESERVED_SMEM_USED
	.align		4
.L_35:
        /*0020*/ 	.byte	0x01, 0x41
	.zero		2


	//----- nvinfo : EIATTR_SPARSE_MMA_MASK
	.align		4
        /*0024*/ 	.byte	0x03, 0x50
        /*0026*/ 	.short	0x0000


	//----- nvinfo : EIATTR_TCGEN05_2CTA_USED
	.align		4
        /*0028*/ 	.byte	0x01, 0x52
	.zero		2


	//----- nvinfo : EIATTR_MAXREG_COUNT
	.align		4
        /*002c*/ 	.byte	0x03, 0x1b
        /*002e*/ 	.short	0x00ff


	//----- nvinfo : EIATTR_NUM_BARRIERS
	.align		4
        /*0030*/ 	.byte	0x02, 0x4c
        /*0032*/ 	.byte	0x07
	.zero		1


	//----- nvinfo : EIATTR_EXTERNS
	.align		4
        /*0034*/ 	.byte	0x04, 0x0f
        /*0036*/ 	.short	(.L_37 - .L_36)


	//   ....[0]....
	.align		4
.L_36:
        /*0038*/ 	.word	index@(__assertfail)


	//----- nvinfo : EIATTR_MERCURY_ISA_VERSION
	.align		4
.L_37:
        /*003c*/ 	.byte	0x03, 0x5f
        /*003e*/ 	.short	0x0101


	//----- nvinfo : EIATTR_INT_WARP_WIDE_INSTR_OFFSETS
	.align		4
        /*0040*/ 	.byte	0x04, 0x31
        /*0042*/ 	.short	(.L_39 - .L_38)


	//   ....[0]....
.L_38:
        /*0044*/ 	.word	0x00000dd0


	//   ....[1]....
        /*0048*/ 	.word	0x00000e70


	//   ....[2]....
        /*004c*/ 	.word	0x000021e0


	//   ....[3]....
        /*0050*/ 	.word	0x00004400


	//   ....[4]....
        /*0054*/ 	.word	0x00004430


	//   ....[5]....
        /*0058*/ 	.word	0x00004480


	//   ....[6]....
        /*005c*/ 	.word	0x00004d70


	//   ....[7]....
        /*0060*/ 	.word	0x00004d90


	//   ....[8]....
        /*0064*/ 	.word	0x00005060


	//   ....[9]....
        /*0068*/ 	.word	0x00005180


	//   ....[10]....
        /*006c*/ 	.word	0x00006250


	//----- nvinfo : EIATTR_COOP_GROUP_MASK_REGIDS
	.align		4
.L_39:
        /*0070*/ 	.byte	0x04, 0x29
        /*0072*/ 	.short	(.L_41 - .L_40)


	//   ....[0]....
.L_40:
        /*0074*/ 	.word	0xffffffff


	//   ....[1]....
        /*0078*/ 	.word	0xffffffff


	//   ....[2]....
        /*007c*/ 	.word	0xffffffff


	//   ....[3]....
        /*0080*/ 	.word	0xffffffff


	//   ....[4]....
        /*0084*/ 	.word	0xffffffff


	//   ....[5]....
        /*0088*/ 	.word	0xffffffff


	//   ....[6]....
        /*008c*/ 	.word	0xffffffff


	//   ....[7]....
        /*0090*/ 	.word	0xffffffff


	//   ....[8]....
        /*0094*/ 	.word	0xffffffff


	//   ....[9]....
        /*0098*/ 	.word	0xffffffff


	//   ....[10]....
        /*009c*/ 	.word	0xffffffff


	//   ....[11]....
        /*00a0*/ 	.word	0xffffffff


	//   ....[12]....
        /*00a4*/ 	.word	0xffffffff


	//   ....[13]....
        /*00a8*/ 	.word	0xffffffff


	//----- nvinfo : EIATTR_COOP_GROUP_INSTR_OFFSETS
	.align		4
.L_41:
        /*00ac*/ 	.byte	0x04, 0x28
        /*00ae*/ 	.short	(.L_43 - .L_42)


	//   ....[0]....
.L_42:
        /*00b0*/ 	.word	0x000000c0


	//   ....[1]....
        /*00b4*/ 	.word	0x000004f0


	//   ....[2]....
        /*00b8*/ 	.word	0x00000760


	//   ....[3]....
        /*00bc*/ 	.word	0x000008d0


	//   ....[4]....
        /*00c0*/ 	.word	0x000009c0


	//   ....[5]....
        /*00c4*/ 	.word	0x00000b20


	//   ....[6]....
        /*00c8*/ 	.word	0x00000cb0


	//   ....[7]....
        /*00cc*/ 	.word	0x00000ef0


	//   ....[8]....
        /*00d0*/ 	.word	0x000020c0


	//   ....[9]....
        /*00d4*/ 	.word	0x000031f0


	//   ....[10]....
        /*00d8*/ 	.word	0x000036c0


	//   ....[11]....
        /*00dc*/ 	.word	0x000036f0


	//   ....[12]....
        /*00e0*/ 	.word	0x00004310


	//   ....[13]....
        /*00e4*/ 	.word	0x00004520


	//----- nvinfo : EIATTR_VRC_CTA_INIT_COUNT
	.align		4
.L_43:
        /*00e8*/ 	.byte	0x02, 0x4a
        /*00ea*/ 	.byte	0x80
	.zero		1


	//----- nvinfo : EIATTR_SYSCALL_OFFSETS
	.align		4
        /*00ec*/ 	.byte	0x04, 0x46
        /*00ee*/ 	.short	(.L_45 - .L_44)


	//   ....[0]....
.L_44:
        /*00f0*/ 	.word	0x00005da0


	//   ....[1]....
        /*00f4*/ 	.word	0x00005e90


	//   ....[2]....
        /*00f8*/ 	.word	0x00006820


	//   ....[3]....
        /*00fc*/ 	.word	0x000074d0


	//----- nvinfo : EIATTR_MBARRIER_INSTR_OFFSETS
	.align		4
.L_45:
        /*0100*/ 	.byte	0x04, 0x39
        /*0102*/ 	.short	(.L_47 - .L_46)


	//   ....[0]....
.L_46:
        /*0104*/ 	.word	0x00000600
        /*0108*/ 	.word	0x000000ff
        /*010c*/ 	.word	0x00000000
        /*0110*/ 	.short	0x0100
        /*0112*/ 	.byte	0x08
	.zero		1


	//   ....[1]....
        /*0114*/ 	.word	0x00000610
        /*0118*/ 	.word	0x000000ff
        /*011c*/ 	.word	0x00000050
        /*0120*/ 	.short	0x0100
        /*0122*/ 	.byte	0x08
	.zero		1


	//   ....[2]....
        /*0124*/ 	.word	0x00000620
        /*0128*/ 	.word	0x000000ff
        /*012c*/ 	.word	0x00000008
        /*0130*/ 	.short	0x0100
        /*0132*/ 	.byte	0x08
	.zero		1


	//   ....[3]....
        /*0134*/ 	.word	0x00000630
        /*0138*/ 	.word	0x000000ff
        /*013c*/ 	.word	0x00000058
        /*0140*/ 	.short	0x0100
        /*0142*/ 	.byte	0x08
	.zero		1


	//   ....[4]....
        /*0144*/ 	.word	0x00000640
        /*0148*/ 	.word	0x000000ff
        /*014c*/ 	.word	0x00000010
        /*0150*/ 	.short	0x0100
        /*0152*/ 	.byte	0x08
	.zero		1


	//   ....[5]....
        /*0154*/ 	.word	0x00000650
        /*0158*/ 	.word	0x000000ff
        /*015c*/ 	.word	0x00000060
        /*0160*/ 	.short	0x0100
        /*0162*/ 	.byte	0x08
	.zero		1


	//   ....[6]....
        /*0164*/ 	.word	0x00000660
        /*0168*/ 	.word	0x000000ff
        /*016c*/ 	.word	0x00000018
        /*0170*/ 	.short	0x0100
        /*0172*/ 	.byte	0x08
	.zero		1


	//   ....[7]....
        /*0174*/ 	.word	0x00000670
        /*0178*/ 	.word	0x000000ff
        /*017c*/ 	.word	0x00000068
        /*0180*/ 	.short	0x0100
        /*0182*/ 	.byte	0x08
	.zero		1


	//   ....[8]....
        /*0184*/ 	.word	0x00000680
        /*0188*/ 	.word	0x000000ff
        /*018c*/ 	.word	0x00000020
        /*0190*/ 	.short	0x0100
        /*0192*/ 	.byte	0x08
	.zero		1


	//   ....[9]....
        /*0194*/ 	.word	0x00000690
        /*0198*/ 	.word	0x000000ff
        /*019c*/ 	.word	0x00000070
        /*01a0*/ 	.short	0x0100
        /*01a2*/ 	.byte	0x08
	.zero		1


	//   ....[10]....
        /*01a4*/ 	.word	0x000006a0
        /*01a8*/ 	.word	0x000000ff
        /*01ac*/ 	.word	0x00000028
        /*01b0*/ 	.short	0x0100
        /*01b2*/ 	.byte	0x08
	.zero		1


	//   ....[11]....
        /*01b4*/ 	.word	0x000006b0
        /*01b8*/ 	.word	0x000000ff
        /*01bc*/ 	.word	0x00000078
        /*01c0*/ 	.short	0x0100
        /*01c2*/ 	.byte	0x08
	.zero		1


	//   ....[12]....
        /*01c4*/ 	.word	0x000006c0
        /*01c8*/ 	.word	0x000000ff
        /*01cc*/ 	.word	0x00000030
        /*01d0*/ 	.short	0x0100
        /*01d2*/ 	.byte	0x08
	.zero		1


	//   ....[13]....
        /*01d4*/ 	.word	0x000006d0
        /*01d8*/ 	.word	0x000000ff
        /*01dc*/ 	.word	0x00000080
        /*01e0*/ 	.short	0x0100
        /*01e2*/ 	.byte	0x08
	.zero		1


	//   ....[14]....
        /*01e4*/ 	.word	0x000006e0
        /*01e8*/ 	.word	0x000000ff
        /*01ec*/ 	.word	0x00000038
        /*01f0*/ 	.short	0x0100
        /*01f2*/ 	.byte	0x08
	.zero		1


	//   ....[15]....
        /*01f4*/ 	.word	0x000006f0
        /*01f8*/ 	.word	0x000000ff
        /*01fc*/ 	.word	0x00000088
        /*0200*/ 	.short	0x0100
        /*0202*/ 	.byte	0x08
	.zero		1


	//   ....[16]....
        /*0204*/ 	.word	0x00000700
        /*0208*/ 	.word	0x000000ff
        /*020c*/ 	.word	0x00000040
        /*0210*/ 	.short	0x0100
        /*0212*/ 	.byte	0x08
	.zero		1


	//   ....[17]....
        /*0214*/ 	.word	0x00000710
        /*0218*/ 	.word	0x000000ff
        /*021c*/ 	.word	0x00000090
        /*0220*/ 	.short	0x0100
        /*0222*/ 	.byte	0x08
	.zero		1


	//   ....[18]....
        /*0224*/ 	.word	0x00000720
        /*0228*/ 	.word	0x000000ff
        /*022c*/ 	.word	0x00000048
        /*0230*/ 	.short	0x0100
        /*0232*/ 	.byte	0x08
	.zero		1


	//   ....[19]....
        /*0234*/ 	.word	0x00000730
        /*0238*/ 	.word	0x000000ff
        /*023c*/ 	.word	0x00000098
        /*0240*/ 	.short	0x0100
        /*0242*/ 	.byte	0x08
	.zero		1


	//   ....[20]....
        /*0244*/ 	.word	0x00000860
        /*0248*/ 	.word	0x000000ff
        /*024c*/ 	.word	0x000000a0
        /*0250*/ 	.short	0x0100
        /*0252*/ 	.byte	0x09
	.zero		1


	//   ....[21]....
        /*0254*/ 	.word	0x00000870
        /*0258*/ 	.word	0x000000ff
        /*025c*/ 	.word	0x000000b8
        /*0260*/ 	.short	0x0100
        /*0262*/ 	.byte	0x09
	.zero		1


	//   ....[22]....
        /*0264*/ 	.word	0x00000880
        /*0268*/ 	.word	0x000000ff
        /*026c*/ 	.word	0x000000a8
        /*0270*/ 	.short	0x0100
        /*0272*/ 	.byte	0x09
	.zero		1


	//   ....[23]....
        /*0274*/ 	.word	0x00000890
        /*0278*/ 	.word	0x000000ff
        /*027c*/ 	.word	0x000000c0
        /*0280*/ 	.short	0x0100
        /*0282*/ 	.byte	0x09
	.zero		1


	//   ....[24]....
        /*0284*/ 	.word	0x000008a0
        /*0288*/ 	.word	0x000000ff
        /*028c*/ 	.word	0x000000b0
        /*0290*/ 	.short	0x0100
        /*0292*/ 	.byte	0x09
	.zero		1


	//   ....[25]....
        /*0294*/ 	.word	0x000008b0
        /*0298*/ 	.word	0x000000ff
        /*029c*/ 	.word	0x000000c8
        /*02a0*/ 	.short	0x0100
        /*02a2*/ 	.byte	0x09
	.zero		1


	//   ....[26]....
        /*02a4*/ 	.word	0x00000990
        /*02a8*/ 	.word	0x000000ff
        /*02ac*/ 	.word	0x000000d0
        /*02b0*/ 	.short	0x0100
        /*02b2*/ 	.byte	0x08
	.zero		1


	//   ....[27]....
        /*02b4*/ 	.word	0x000009a0
        /*02b8*/ 	.word	0x000000ff
        /*02bc*/ 	.word	0x000000d8
        /*02c0*/ 	.short	0x0100
        /*02c2*/ 	.byte	0x08
	.zero		1


	//   ....[28]....
        /*02c4*/ 	.word	0x00000ad0
        /*02c8*/ 	.word	0x000000ff
        /*02cc*/ 	.word	0x000000e0
        /*02d0*/ 	.short	0x0100
        /*02d2*/ 	.byte	0x08
	.zero		1


	//   ....[29]....
        /*02d4*/ 	.word	0x00000ae0
        /*02d8*/ 	.word	0x000000ff
        /*02dc*/ 	.word	0x000000f0
        /*02e0*/ 	.short	0x0100
        /*02e2*/ 	.byte	0x08
	.zero		1


	//   ....[30]....
        /*02e4*/ 	.word	0x00000af0
        /*02e8*/ 	.word	0x000000ff
        /*02ec*/ 	.word	0x000000e8
        /*02f0*/ 	.short	0x0100
        /*02f2*/ 	.byte	0x08
	.zero		1


	//   ....[31]....
        /*02f4*/ 	.word	0x00000b00
        /*02f8*/ 	.word	0x000000ff
        /*02fc*/ 	.word	0x000000f8
        /*0300*/ 	.short	0x0100
        /*0302*/ 	.byte	0x08
	.zero		1


	//   ....[32]....
        /*0304*/ 	.word	0x00000c20
        /*0308*/ 	.word	0x000000ff
        /*030c*/ 	.word	0x00000100
        /*0310*/ 	.short	0x0100
        /*0312*/ 	.byte	0x09
	.zero		1


	//   ....[33]....
        /*0314*/ 	.word	0x00000c30
        /*0318*/ 	.word	0x000000ff
        /*031c*/ 	.word	0x00000120
        /*0320*/ 	.short	0x0100
        /*0322*/ 	.byte	0x09
	.zero		1


	//   ....[34]....
        /*0324*/ 	.word	0x00000c40
        /*0328*/ 	.word	0x000000ff
        /*032c*/ 	.word	0x00000108
        /*0330*/ 	.short	0x0100
        /*0332*/ 	.byte	0x09
	.zero		1


	//   ....[35]....
        /*0334*/ 	.word	0x00000c50
        /*0338*/ 	.word	0x000000ff
        /*033c*/ 	.word	0x00000128
        /*0340*/ 	.short	0x0100
        /*0342*/ 	.byte	0x09
	.zero		1


	//   ....[36]....
        /*0344*/ 	.word	0x00000c60
        /*0348*/ 	.word	0x000000ff
        /*034c*/ 	.word	0x00000110
        /*0350*/ 	.short	0x0100
        /*0352*/ 	.byte	0x09
	.zero		1


	//   ....[37]....
        /*0354*/ 	.word	0x00000c70
        /*0358*/ 	.word	0x000000ff
        /*035c*/ 	.word	0x00000130
        /*0360*/ 	.short	0x0100
        /*0362*/ 	.byte	0x09
	.zero		1


	//   ....[38]....
        /*0364*/ 	.word	0x00000c80
        /*0368*/ 	.word	0x000000ff
        /*036c*/ 	.word	0x00000118
        /*0370*/ 	.short	0x0100
        /*0372*/ 	.byte	0x09
	.zero		1


	//   ....[39]....
        /*0374*/ 	.word	0x00000c90
        /*0378*/ 	.word	0x000000ff
        /*037c*/ 	.word	0x00000138
        /*0380*/ 	.short	0x0100
        /*0382*/ 	.byte	0x09
	.zero		1


	//   ....[40]....
        /*0384*/ 	.word	0x00000d80
        /*0388*/ 	.word	0x000000ff
        /*038c*/ 	.word	0x00000140
        /*0390*/ 	.short	0x0100
        /*0392*/ 	.byte	0x08
	.zero		1


	//   ....[41]....
        /*0394*/ 	.word	0x00000d90
        /*0398*/ 	.word	0x000000ff
        /*039c*/ 	.word	0x00000150
        /*03a0*/ 	.short	0x0100
        /*03a2*/ 	.byte	0x08
	.zero		1


	//   ....[42]....
        /*03a4*/ 	.word	0x00000da0
        /*03a8*/ 	.word	0x000000ff
        /*03ac*/ 	.word	0x00000148
        /*03b0*/ 	.short	0x0100
        /*03b2*/ 	.byte	0x08
	.zero		1


	//   ....[43]....
        /*03b4*/ 	.word	0x00000db0
        /*03b8*/ 	.word	0x000000ff
        /*03bc*/ 	.word	0x00000158
        /*03c0*/ 	.short	0x0100
        /*03c2*/ 	.byte	0x08
	.zero		1


	//   ....[44]....
        /*03c4*/ 	.word	0x00000ea0
        /*03c8*/ 	.word	0x000000ff
        /*03cc*/ 	.word	0x00000160
        /*03d0*/ 	.short	0x0100
        /*03d2*/ 	.byte	0x06
	.zero		1


	//   ....[45]....
        /*03d4*/ 	.word	0x000018c0
        /*03d8*/ 	.word	0x00000002
        /*03dc*/ 	.word	0x00000150
        /*03e0*/ 	.short	0x010a
        /*03e2*/ 	.byte	0xff
	.zero		1


	//   ....[46]....
        /*03e4*/ 	.word	0x000018f0
        /*03e8*/ 	.word	0x00000002
        /*03ec*/ 	.word	0x00000140
        /*03f0*/ 	.short	0x0101
        /*03f2*/ 	.byte	0xff
	.zero		1


	//   ....[47]....
        /*03f4*/ 	.word	0x000019c0
        /*03f8*/ 	.word	0x000000ff
        /*03fc*/ 	.word	0x00000050
        /*0400*/ 	.short	0x010a
        /*0402*/ 	.byte	0x08
	.zero		1


	//   ....[48]....
        /*0404*/ 	.word	0x00001ac0
        /*0408*/ 	.word	0x000000ff
        /*040c*/ 	.word	0x00000050
        /*0410*/ 	.short	0x010a
        /*0412*/ 	.byte	0x21
	.zero		1


	//   ....[49]....
        /*0414*/ 	.word	0x00001c70
        /*0418*/ 	.word	0x000000ff
        /*041c*/ 	.word	0x00000050
        /*0420*/ 	.short	0x010a
        /*0422*/ 	.byte	0x08
	.zero		1


	//   ....[50]....
        /*0424*/ 	.word	0x00001d70
        /*0428*/ 	.word	0x000000ff
        /*042c*/ 	.word	0x000000d8
        /*0430*/ 	.short	0x0101
        /*0432*/ 	.byte	0x04
	.zero		1


	//   ....[51]....
        /*0434*/ 	.word	0x00001d90
        /*0438*/ 	.word	0x000000ff
        /*043c*/ 	.word	0x00000050
        /*0440*/ 	.short	0x010a
        /*0442*/ 	.byte	0x08
	.zero		1


	//   ....[52]....
        /*0444*/ 	.word	0x00001e10
        /*0448*/ 	.word	0x000000ff
        /*044c*/ 	.word	0x00000050
        /*0450*/ 	.short	0x010a
        /*0452*/ 	.byte	0x11
	.zero		1


	//   ....[53]....
        /*0454*/ 	.word	0x00001fa0
        /*0458*/ 	.word	0x000000ff
        /*045c*/ 	.word	0x00000050
        /*0460*/ 	.short	0x010a
        /*0462*/ 	.byte	0x08
	.zero		1


	//   ....[54]....
        /*0464*/ 	.word	0x000020f0
        /*0468*/ 	.word	0x00000002
        /*046c*/ 	.word	0x000000e0
        /*0470*/ 	.short	0x010a
        /*0472*/ 	.byte	0xff
	.zero		1


	//   ....[55]....
        /*0474*/ 	.word	0x000021b0
        /*0478*/ 	.word	0x00000002
        /*047c*/ 	.word	0x00000000
        /*0480*/ 	.short	0x0101
        /*0482*/ 	.byte	0xff
	.zero		1


	//   ....[56]....
        /*0484*/ 	.word	0x00002710
        /*0488*/ 	.word	0x000000ff
        /*048c*/ 	.word	0x00000000
        /*0490*/ 	.short	0x010a
        /*0492*/ 	.byte	0x05
	.zero		1


	//   ....[57]....
        /*0494*/ 	.word	0x000027a0
        /*0498*/ 	.word	0x000000ff
        /*049c*/ 	.word	0x00000000
        /*04a0*/ 	.short	0x010a
        /*04a2*/ 	.byte	0x05
	.zero		1


	//   ....[58]....
        /*04a4*/ 	.word	0x00002830
        /*04a8*/ 	.word	0x000000ff
        /*04ac*/ 	.word	0x00000000
        /*04b0*/ 	.short	0x010a
        /*04b2*/ 	.byte	0x05
	.zero		1


	//   ....[59]....
        /*04b4*/ 	.word	0x000028c0
        /*04b8*/ 	.word	0x000000ff
        /*04bc*/ 	.word	0x00000000
        /*04c0*/ 	.short	0x010a
        /*04c2*/ 	.byte	0x05
	.zero		1


	//   ....[60]....
        /*04c4*/ 	.word	0x00002950
        /*04c8*/ 	.word	0x000000ff
        /*04cc*/ 	.word	0x00000000
        /*04d0*/ 	.short	0x010a
        /*04d2*/ 	.byte	0x05
	.zero		1


	//   ....[61]....
        /*04d4*/ 	.word	0x000029e0
        /*04d8*/ 	.word	0x000000ff
        /*04dc*/ 	.word	0x00000000
        /*04e0*/ 	.short	0x010a
        /*04e2*/ 	.byte	0x05
	.zero		1


	//   ....[62]....
        /*04e4*/ 	.word	0x00002a70
        /*04e8*/ 	.word	0x000000ff
        /*04ec*/ 	.word	0x00000000
        /*04f0*/ 	.short	0x010a
        /*04f2*/ 	.byte	0x05
	.zero		1


	//   ....[63]....
        /*04f4*/ 	.word	0x00002b00
        /*04f8*/ 	.word	0x000000ff
        /*04fc*/ 	.word	0x00000000
        /*0500*/ 	.short	0x010a
        /*0502*/ 	.byte	0x05
	.zero		1


	//   ....[64]....
        /*0504*/ 	.word	0x00002b90
        /*0508*/ 	.word	0x000000ff
        /*050c*/ 	.word	0x00000000
        /*0510*/ 	.short	0x010a
        /*0512*/ 	.byte	0x05
	.zero		1


	//   ....[65]....
        /*0514*/ 	.word	0x00002c30
        /*0518*/ 	.word	0x00000000
        /*051c*/ 	.word	0x00000000
        /*0520*/ 	.short	0x010a
        /*0522*/ 	.byte	0xff
	.zero		1


	//   ....[66]....
        /*0524*/ 	.word	0x00002d50
        /*0528*/ 	.word	0x00000000
        /*052c*/ 	.word	0x00000140
        /*0530*/ 	.short	0x010a
        /*0532*/ 	.byte	0xff
	.zero		1


	//   ....[67]....
        /*0534*/ 	.word	0x00002dc0
        /*0538*/ 	.word	0x00000000
        /*053c*/ 	.word	0x00000000
        /*0540*/ 	.short	0x0101
        /*0542*/ 	.byte	0xff
	.zero		1


	//   ....[68]....
        /*0544*/ 	.word	0x00002de0
        /*0548*/ 	.word	0x000000ff
        /*054c*/ 	.word	0x000000f0
        /*0550*/ 	.short	0x010a
        /*0552*/ 	.byte	0x05
	.zero		1


	//   ....[69]....
        /*0554*/ 	.word	0x00002f00
        /*0558*/ 	.word	0x00000000
        /*055c*/ 	.word	0x000000e0
        /*0560*/ 	.short	0x010a
        /*0562*/ 	.byte	0xff
	.zero		1


	//   ....[70]....
        /*0564*/ 	.word	0x00003000
        /*0568*/ 	.word	0x00000000
        /*056c*/ 	.word	0x00000000
        /*0570*/ 	.short	0x0101
        /*0572*/ 	.byte	0xff
	.zero		1


	//   ....[71]....
        /*0574*/ 	.word	0x00003090
        /*0578*/ 	.word	0x000000ff
        /*057c*/ 	.word	0x000000f0
        /*0580*/ 	.short	0x0106
        /*0582*/ 	.byte	0x05
	.zero		1


	//   ....[72]....
        /*0584*/ 	.word	0x000030b0
        /*0588*/ 	.word	0x000000ff
        /*058c*/ 	.word	0x000000f0
        /*0590*/ 	.short	0x010a
        /*0592*/ 	.byte	0x05
	.zero		1


	//   ....[73]....
        /*0594*/ 	.word	0x00003140
        /*0598*/ 	.word	0x000000ff
        /*059c*/ 	.word	0x000000f0
        /*05a0*/ 	.short	0x0106
        /*05a2*/ 	.byte	0x04
	.zero		1


	//   ....[74]....
        /*05a4*/ 	.word	0x00003180
        /*05a8*/ 	.word	0x00000000
        /*05ac*/ 	.word	0x000000f0
        /*05b0*/ 	.short	0x010a
        /*05b2*/ 	.byte	0xff
	.zero		1


	//   ....[75]....
        /*05b4*/ 	.word	0x000033c0
        /*05b8*/ 	.word	0x000000ff
        /*05bc*/ 	.word	0x00000008
        /*05c0*/ 	.short	0x010a
        /*05c2*/ 	.byte	0x06
	.zero		1


	//   ....[76]....
        /*05c4*/ 	.word	0x000033e0
        /*05c8*/ 	.word	0x000000ff
        /*05cc*/ 	.word	0x00000008
        /*05d0*/ 	.short	0x010a
        /*05d2*/ 	.byte	0x06
	.zero		1


	//   ....[77]....
        /*05d4*/ 	.word	0x00003570
        /*05d8*/ 	.word	0x000000ff
        /*05dc*/ 	.word	0x00000008
        /*05e0*/ 	.short	0x010a
        /*05e2*/ 	.byte	0x06
	.zero		1


	//   ....[78]....
        /*05e4*/ 	.word	0x00003590
        /*05e8*/ 	.word	0x000000ff
        /*05ec*/ 	.word	0x00000008
        /*05f0*/ 	.short	0x010a
        /*05f2*/ 	.byte	0x06
	.zero		1


	//   ....[79]....
        /*05f4*/ 	.word	0x00003650
        /*05f8*/ 	.word	0x000000ff
        /*05fc*/ 	.word	0x00000000
        /*0600*/ 	.short	0x0101
        /*0602*/ 	.byte	0x07
	.zero		1


	//   ....[80]....
        /*0604*/ 	.word	0x00003990
        /*0608*/ 	.word	0x00000000
        /*060c*/ 	.word	0x000000e0
        /*0610*/ 	.short	0x010a
        /*0612*/ 	.byte	0xff
	.zero		1


	//   ....[81]....
        /*0614*/ 	.word	0x00003a50
        /*0618*/ 	.word	0x00000000
        /*061c*/ 	.word	0x00000000
        /*0620*/ 	.short	0x0101
        /*0622*/ 	.byte	0xff
	.zero		1


	//   ....[82]....
        /*0624*/ 	.word	0x00003b10
        /*0628*/ 	.word	0x000000ff
        /*062c*/ 	.word	0x00000000
        /*0630*/ 	.short	0x010a
        /*0632*/ 	.byte	0x08
	.zero		1


	//   ....[83]....
        /*0634*/ 	.word	0x00003b20
        /*0638*/ 	.word	0x000000ff
        /*063c*/ 	.word	0x00000120
        /*0640*/ 	.short	0x010a
        /*0642*/ 	.byte	0x09
	.zero		1


	//   ....[84]....
        /*0644*/ 	.word	0x00003bd0
        /*0648*/ 	.word	0x000000ff
        /*064c*/ 	.word	0x00000000
        /*0650*/ 	.short	0x010a
        /*0652*/ 	.byte	0x08
	.zero		1


	//   ....[85]....
        /*0654*/ 	.word	0x00003d00
        /*0658*/ 	.word	0x000000ff
        /*065c*/ 	.word	0x00000000
        /*0660*/ 	.short	0x010a
        /*0662*/ 	.byte	0x1e
	.zero		1


	//   ....[86]....
        /*0664*/ 	.word	0x00004000
        /*0668*/ 	.word	0x000000ff
        /*066c*/ 	.word	0x00000000
        /*0670*/ 	.short	0x010a
        /*0672*/ 	.byte	0x08
	.zero		1


	//   ....[87]....
        /*0674*/ 	.word	0x00004090
        /*0678*/ 	.word	0x000000ff
        /*067c*/ 	.word	0x00000000
        /*0680*/ 	.short	0x010a
        /*0682*/ 	.byte	0x08
	.zero		1


	//   ....[88]....
        /*0684*/ 	.word	0x00004120
        /*0688*/ 	.word	0x000000ff
        /*068c*/ 	.word	0x00000000
        /*0690*/ 	.short	0x010a
        /*0692*/ 	.byte	0x08
	.zero		1


	//   ....[89]....
        /*0694*/ 	.word	0x000041c0
        /*0698*/ 	.word	0x00000000
        /*069c*/ 	.word	0x00000000
        /*06a0*/ 	.short	0x010a
        /*06a2*/ 	.byte	0xff
	.zero		1


	//   ....[90]....
        /*06a4*/ 	.word	0x00004200
        /*06a8*/ 	.word	0x00000000
        /*06ac*/ 	.word	0x00000000
        /*06b0*/ 	.short	0x010a
        /*06b2*/ 	.byte	0xff
	.zero		1


	//   ....[91]....
        /*06b4*/ 	.word	0x00004270
        /*06b8*/ 	.word	0x000000ff
        /*06bc*/ 	.word	0x00000000
        /*06c0*/ 	.short	0x0101
        /*06c2*/ 	.byte	0x05
	.zero		1


	//   ....[92]....
        /*06c4*/ 	.word	0x000042b0
        /*06c8*/ 	.word	0x000000ff
        /*06cc*/ 	.word	0x00000160
        /*06d0*/ 	.short	0x010a
        /*06d2*/ 	.byte	0x07
	.zero		1


	//   ....[93]....
        /*06d4*/ 	.word	0x00004300
        /*06d8*/ 	.word	0x000000ff
        /*06dc*/ 	.word	0x00000000
        /*06e0*/ 	.short	0x0101
        /*06e2*/ 	.byte	0x05
	.zero		1


	//   ....[94]....
        /*06e4*/ 	.word	0x00004710
        /*06e8*/ 	.word	0x00000000
        /*06ec*/ 	.word	0x000000e0
        /*06f0*/ 	.short	0x010a
        /*06f2*/ 	.byte	0xff
	.zero		1


	//   ....[95]....
        /*06f4*/ 	.word	0x000047d0
        /*06f8*/ 	.word	0x00000000
        /*06fc*/ 	.word	0x00000000
        /*0700*/ 	.short	0x0101
        /*0702*/ 	.byte	0xff
	.zero		1


	//   ....[96]....
        /*0704*/ 	.word	0x00004af0
        /*0708*/ 	.word	0x000000ff
        /*070c*/ 	.word	0x000000d8
        /*0710*/ 	.short	0x010a
        /*0712*/ 	.byte	0x06
	.zero		1


	//   ....[97]....
        /*0714*/ 	.word	0x00004d10
        /*0718*/ 	.word	0x000000ff
        /*071c*/ 	.word	0x000000b8
        /*0720*/ 	.short	0x010a
        /*0722*/ 	.byte	0x0f
	.zero		1


	//   ....[98]....
        /*0724*/ 	.word	0x00004f10
        /*0728*/ 	.word	0x000000ff
        /*072c*/ 	.word	0x000000a0
        /*0730*/ 	.short	0x010b
        /*0732*/ 	.byte	0x0f
	.zero		1


	//   ....[99]....
        /*0734*/ 	.word	0x00004f80
        /*0738*/ 	.word	0x000000ff
        /*073c*/ 	.word	0x00000000
        /*0740*/ 	.short	0x0101
        /*0742*/ 	.byte	0x10
	.zero		1


	//   ....[100]....
        /*0744*/ 	.word	0x00004fa0
        /*0748*/ 	.word	0x000000ff
        /*074c*/ 	.word	0x000000b8
        /*0750*/ 	.short	0x010a
        /*0752*/ 	.byte	0x0d
	.zero		1


	//   ....[101]....
        /*0754*/ 	.word	0x000051e0
        /*0758*/ 	.word	0x000000ff
        /*075c*/ 	.word	0x000000a0
        /*0760*/ 	.short	0x010b
        /*0762*/ 	.byte	0x0d
	.zero		1


	//   ....[102]....
        /*0764*/ 	.word	0x00005250
        /*0768*/ 	.word	0x000000ff
        /*076c*/ 	.word	0x00000000
        /*0770*/ 	.short	0x0101
        /*0772*/ 	.byte	0x0f
	.zero		1


	//   ....[103]....
        /*0774*/ 	.word	0x000052a0
        /*0778*/ 	.word	0x000000ff
        /*077c*/ 	.word	0x00000000
        /*0780*/ 	.short	0x010a
        /*0782*/ 	.byte	0x04
	.zero		1


	//   ....[104]....
        /*0784*/ 	.word	0x00005330
        /*0788*/ 	.word	0x000000ff
        /*078c*/ 	.word	0x00000000
        /*0790*/ 	.short	0x010a
        /*0792*/ 	.byte	0x04
	.zero		1


	//   ....[105]....
        /*0794*/ 	.word	0x000053d0
        /*0798*/ 	.word	0x00000000
        /*079c*/ 	.word	0x00000000
        /*07a0*/ 	.short	0x010a
        /*07a2*/ 	.byte	0xff
	.zero		1


	//   ....[106]....
        /*07a4*/ 	.word	0x00005770
        /*07a8*/ 	.word	0x00000000
        /*07ac*/ 	.word	0x000000e0
        /*07b0*/ 	.short	0x010a
        /*07b2*/ 	.byte	0xff
	.zero		1


	//   ....[107]....
        /*07b4*/ 	.word	0x00005880
        /*07b8*/ 	.word	0x00000000
        /*07bc*/ 	.word	0x00000000
        /*07c0*/ 	.short	0x0101
        /*07c2*/ 	.byte	0xff
	.zero		1


	//   ....[108]....
        /*07c4*/ 	.word	0x00006310
        /*07c8*/ 	.word	0x00000006
        /*07cc*/ 	.word	0x000000a0
        /*07d0*/ 	.short	0x010a
        /*07d2*/ 	.byte	0xff
	.zero		1


	//   ....[109]....
        /*07d4*/ 	.word	0x00006410
        /*07d8*/ 	.word	0x00000073
        /*07dc*/ 	.word	0x00000100
        /*07e0*/ 	.short	0x010a
        /*07e2*/ 	.byte	0xff
	.zero		1


	//   ....[110]....
        /*07e4*/ 	.word	0x000065d0
        /*07e8*/ 	.word	0x00000006
        /*07ec*/ 	.word	0x000000a0
        /*07f0*/ 	.short	0x010a
        /*07f2*/ 	.byte	0xff
	.zero		1


	//   ....[111]....
        /*07f4*/ 	.word	0x00006700
        /*07f8*/ 	.word	0x00000073
        /*07fc*/ 	.word	0x00000100
        /*0800*/ 	.short	0x010a
        /*0802*/ 	.byte	0xff
	.zero		1


	//   ....[112]....
        /*0804*/ 	.word	0x00007210
        /*0808*/ 	.word	0x00000000
        /*080c*/ 	.word	0x00000000
        /*0810*/ 	.short	0x0101
        /*0812*/ 	.byte	0xff
	.zero		1


	//   ....[113]....
        /*0814*/ 	.word	0x00007220
        /*0818*/ 	.word	0x00000003
        /*081c*/ 	.word	0x000000a0
        /*0820*/ 	.short	0x010a
        /*0822*/ 	.byte	0xff
	.zero		1


	//   ....[114]....
        /*0824*/ 	.word	0x000072f0
        /*0828*/ 	.word	0x00000003
        /*082c*/ 	.word	0x000000a0
        /*0830*/ 	.short	0x010a
        /*0832*/ 	.byte	0xff
	.zero		1


	//   ....[115]....
        /*0834*/ 	.word	0x00007770
        /*0838*/ 	.word	0x00000073
        /*083c*/ 	.word	0x00000000
        /*0840*/ 	.short	0x0101
        /*0842*/ 	.byte	0xff
	.zero		1


	//   ....[116]....
        /*0844*/ 	.word	0x00007f80
        /*0848*/ 	.word	0x00000000
        /*084c*/ 	.word	0x00000000
        /*0850*/ 	.short	0x0101
        /*0852*/ 	.byte	0xff
	.zero		1


	//   ....[117]....
        /*0854*/ 	.word	0x00008210
        /*0858*/ 	.word	0x000000ff
        /*085c*/ 	.word	0x00000000
        /*0860*/ 	.short	0x0101
        /*0862*/ 	.byte	0x04
	.zero		1


	//   ....[118]....
        /*0864*/ 	.word	0x00008230
        /*0868*/ 	.word	0x00000002
        /*086c*/ 	.word	0x00000150
        /*0870*/ 	.short	0x010a
        /*0872*/ 	.byte	0xff
	.zero		1


	//   ....[119]....
        /*0874*/ 	.word	0x00008290
        /*0878*/ 	.word	0x00000002
        /*087c*/ 	.word	0x00000050
        /*0880*/ 	.short	0x010a
        /*0882*/ 	.byte	0xff
	.zero		1


	//   ....[120]....
        /*0884*/ 	.word	0x000082f0
        /*0888*/ 	.word	0x00000002
        /*088c*/ 	.word	0x00000050
        /*0890*/ 	.short	0x010a
        /*0892*/ 	.byte	0xff
	.zero		1


	//   ....[121]....
        /*0894*/ 	.word	0x00008340
        /*0898*/ 	.word	0x00000002
        /*089c*/ 	.word	0x000000e0
        /*08a0*/ 	.short	0x010a
        /*08a2*/ 	.byte	0xff
	.zero		1


	//   ....[122]....
        /*08a4*/ 	.word	0x000083a0
        /*08a8*/ 	.word	0x00000000
        /*08ac*/ 	.word	0x00000000
        /*08b0*/ 	.short	0x010a
        /*08b2*/ 	.byte	0xff
	.zero		1


	//   ....[123]....
        /*08b4*/ 	.word	0x00008400
        /*08b8*/ 	.word	0x00000000
        /*08bc*/ 	.word	0x00000000
        /*08c0*/ 	.short	0x010a
        /*08c2*/ 	.byte	0xff
	.zero		1


	//   ....[124]....
        /*08c4*/ 	.word	0x00008460
        /*08c8*/ 	.word	0x00000000
        /*08cc*/ 	.word	0x00000000
        /*08d0*/ 	.short	0x010a
        /*08d2*/ 	.byte	0xff
	.zero		1


	//   ....[125]....
        /*08d4*/ 	.word	0x000084c0
        /*08d8*/ 	.word	0x00000000
        /*08dc*/ 	.word	0x00000000
        /*08e0*/ 	.short	0x010a
        /*08e2*/ 	.byte	0xff
	.zero		1


	//   ....[126]....
        /*08e4*/ 	.word	0x00008520
        /*08e8*/ 	.word	0x00000000
        /*08ec*/ 	.word	0x00000000
        /*08f0*/ 	.short	0x010a
        /*08f2*/ 	.byte	0xff
	.zero		1


	//   ....[127]....
        /*08f4*/ 	.word	0x00008580
        /*08f8*/ 	.word	0x00000000
        /*08fc*/ 	.word	0x00000000
        /*0900*/ 	.short	0x010a
        /*0902*/ 	.byte	0xff
	.zero		1


	//   ....[128]....
        /*0904*/ 	.word	0x000085e0
        /*0908*/ 	.word	0x00000000
        /*090c*/ 	.word	0x00000000
        /*0910*/ 	.short	0x010a
        /*0912*/ 	.byte	0xff
	.zero		1


	//   ....[129]....
        /*0914*/ 	.word	0x00008640
        /*0918*/ 	.word	0x00000000
        /*091c*/ 	.word	0x00000000
        /*0920*/ 	.short	0x010a
        /*0922*/ 	.byte	0xff
	.zero		1


	//   ....[130]....
        /*0924*/ 	.word	0x000086a0
        /*0928*/ 	.word	0x00000000
        /*092c*/ 	.word	0x00000000
        /*0930*/ 	.short	0x010a
        /*0932*/ 	.byte	0xff
	.zero		1


	//   ....[131]....
        /*0934*/ 	.word	0x000086f0
        /*0938*/ 	.word	0x00000000
        /*093c*/ 	.word	0x00000140
        /*0940*/ 	.short	0x010a
        /*0942*/ 	.byte	0xff
	.zero		1


	//   ....[132]....
        /*0944*/ 	.word	0x00008750
        /*0948*/ 	.word	0x00000000
        /*094c*/ 	.word	0x000000f0
        /*0950*/ 	.short	0x010a
        /*0952*/ 	.byte	0xff
	.zero		1


	//   ....[133]....
        /*0954*/ 	.word	0x000087a0
        /*0958*/ 	.word	0x00000000
        /*095c*/ 	.word	0x000000e0
        /*0960*/ 	.short	0x010a
        /*0962*/ 	.byte	0xff
	.zero		1


	//   ....[134]....
        /*0964*/ 	.word	0x00008800
        /*0968*/ 	.word	0x00000000
        /*096c*/ 	.word	0x000000f0
        /*0970*/ 	.short	0x010a
        /*0972*/ 	.byte	0xff
	.zero		1


	//   ....[135]....
        /*0974*/ 	.word	0x00008860
        /*0978*/ 	.word	0x00000003
        /*097c*/ 	.word	0x00000008
        /*0980*/ 	.short	0x010a
        /*0982*/ 	.byte	0xff
	.zero		1


	//   ....[136]....
        /*0984*/ 	.word	0x00008940
        /*0988*/ 	.word	0x00000000
        /*098c*/ 	.word	0x00000008
        /*0990*/ 	.short	0x010a
        /*0992*/ 	.byte	0xff
	.zero		1


	//   ....[137]....
        /*0994*/ 	.word	0x00008990
        /*0998*/ 	.word	0x00000000
        /*099c*/ 	.word	0x000000e0
        /*09a0*/ 	.short	0x010a
        /*09a2*/ 	.byte	0xff
	.zero		1


	//   ....[138]....
        /*09a4*/ 	.word	0x000089f0
        /*09a8*/ 	.word	0x00000000
        /*09ac*/ 	.word	0x00000120
        /*09b0*/ 	.short	0x010a
        /*09b2*/ 	.byte	0xff
	.zero		1


	//   ....[139]....
        /*09b4*/ 	.word	0x00008a50
        /*09b8*/ 	.word	0x00000000
        /*09bc*/ 	.word	0x00000000
        /*09c0*/ 	.short	0x010a
        /*09c2*/ 	.byte	0xff
	.zero		1


	//   ....[140]....
        /*09c4*/ 	.word	0x00008ab0
        /*09c8*/ 	.word	0x00000000
        /*09cc*/ 	.word	0x00000000
        /*09d0*/ 	.short	0x010a
        /*09d2*/ 	.byte	0xff
	.zero		1


	//   ....[141]....
        /*09d4*/ 	.word	0x00008b10
        /*09d8*/ 	.word	0x00000000
        /*09dc*/ 	.word	0x00000000
        /*09e0*/ 	.short	0x010a
        /*09e2*/ 	.byte	0xff
	.zero		1


	//   ....[142]....
        /*09e4*/ 	.word	0x00008b70
        /*09e8*/ 	.word	0x00000000
        /*09ec*/ 	.word	0x00000000
        /*09f0*/ 	.short	0x010a
        /*09f2*/ 	.byte	0xff
	.zero		1


	//   ....[143]....
        /*09f4*/ 	.word	0x00008bd0
        /*09f8*/ 	.word	0x00000000
        /*09fc*/ 	.word	0x00000160
        /*0a00*/ 	.short	0x010a
        /*0a02*/ 	.byte	0xff
	.zero		1


	//   ....[144]....
        /*0a04*/ 	.word	0x00008c20
        /*0a08*/ 	.word	0x00000000
        /*0a0c*/ 	.word	0x000000e0
        /*0a10*/ 	.short	0x010a
        /*0a12*/ 	.byte	0xff
	.zero		1


	//   ....[145]....
        /*0a14*/ 	.word	0x00008c80
        /*0a18*/ 	.word	0x00000000
        /*0a1c*/ 	.word	0x000000d8
        /*0a20*/ 	.short	0x010a
        /*0a22*/ 	.byte	0xff
	.zero		1


	//   ....[146]....
        /*0a24*/ 	.word	0x00008ce0
        /*0a28*/ 	.word	0x00000000
        /*0a2c*/ 	.word	0x000000b8
        /*0a30*/ 	.short	0x010a
        /*0a32*/ 	.byte	0xff
	.zero		1


	//   ....[147]....
        /*0a34*/ 	.word	0x00008d40
        /*0a38*/ 	.word	0x00000000
        /*0a3c*/ 	.word	0x000000b8
        /*0a40*/ 	.short	0x010a
        /*0a42*/ 	.byte	0xff
	.zero		1


	//   ....[148]....
        /*0a44*/ 	.word	0x00008da0
        /*0a48*/ 	.word	0x00000000
        /*0a4c*/ 	.word	0x00000000
        /*0a50*/ 	.short	0x010a
        /*0a52*/ 	.byte	0xff
	.zero		1


	//   ....[149]....
        /*0a54*/ 	.word	0x00008e00
        /*0a58*/ 	.word	0x00000000
        /*0a5c*/ 	.word	0x00000000
        /*0a60*/ 	.short	0x010a
        /*0a62*/ 	.byte	0xff
	.zero		1


	//   ....[150]....
        /*0a64*/ 	.word	0x00008e50
        /*0a68*/ 	.word	0x00000000
        /*0a6c*/ 	.word	0x000000e0
        /*0a70*/ 	.short	0x010a
        /*0a72*/ 	.byte	0xff
	.zero		1


	//   ....[151]....
        /*0a74*/ 	.word	0x00008ea0
        /*0a78*/ 	.word	0x00000006
        /*0a7c*/ 	.word	0x000000a0
        /*0a80*/ 	.short	0x010a
        /*0a82*/ 	.byte	0xff
	.zero		1


	//   ....[152]....
        /*0a84*/ 	.word	0x00008ef0
        /*0a88*/ 	.word	0x00000073
        /*0a8c*/ 	.word	0x00000100
        /*0a90*/ 	.short	0x010a
        /*0a92*/ 	.byte	0xff
	.zero		1


	//   ....[153]....
        /*0a94*/ 	.word	0x00008f40
        /*0a98*/ 	.word	0x00000003
        /*0a9c*/ 	.word	0x000000a0
        /*0aa0*/ 	.short	0x010a
        /*0aa2*/ 	.byte	0xff
	.zero		1


	//----- nvinfo : EIATTR_NUM_MBARRIERS
	.align		4
.L_47:
        /*0aa4*/ 	.byte	0x03, 0x38
        /*0aa6*/ 	.short	0x002d


	//----- nvinfo : EIATTR_EXIT_INSTR_OFFSETS
	.align		4
        /*0aa8*/ 	.byte	0x04, 0x1c
        /*0aaa*/ 	.short	(.L_49 - .L_48)


	//   ....[0]....
.L_48:
        /*0aac*/ 	.word	0x00002c60


	//   ....[1]....
        /*0ab0*/ 	.word	0x00003150


	//   ....[2]....
        /*0ab4*/ 	.word	0x000031b0


	//   ....[3]....
        /*0ab8*/ 	.word	0x00004530


	//   ....[4]....
        /*0abc*/ 	.word	0x00005400


	//   ....[5]....
        /*0ac0*/ 	.word	0x00005440


	//   ....[6]....
        /*0ac4*/ 	.word	0x00008110


	//   ....[7]....
        /*0ac8*/ 	.word	0x00008180


	//   ....[8]....
        /*0acc*/ 	.word	0x000081b0


	//   ....[9]....
        /*0ad0*/ 	.word	0x00008220


	//----- nvinfo : EIATTR_MAX_THREADS
	.align		4
.L_49:
        /*0ad4*/ 	.byte	0x04, 0x05
        /*0ad6*/ 	.short	(.L_51 - .L_50)
.L_50:
        /*0ad8*/ 	.word	0x00000100
        /*0adc*/ 	.word	0x00000001
        /*0ae0*/ 	.word	0x00000001


	//----- nvinfo : EIATTR_CRS_STACK_SIZE
	.align		4
.L_51:
        /*0ae4*/ 	.byte	0x04, 0x1e
        /*0ae6*/ 	.short	(.L_53 - .L_52)
.L_52:
        /*0ae8*/ 	.word	0x00000000


	//----- nvinfo : EIATTR_CBANK_PARAM_SIZE
	.align		4
.L_53:
        /*0aec*/ 	.byte	0x03, 0x19
        /*0aee*/ 	.short	0x0800


	//----- nvinfo : EIATTR_PARAM_CBANK
	.align		4
        /*0af0*/ 	.byte	0x04, 0x0a
        /*0af2*/ 	.short	(.L_55 - .L_54)
	.align		4
.L_54:
        /*0af4*/ 	.word	index@(.nv.constant0._ZN7cutlass13device_kernelINS_4gemm6kernel13GemmUniversalIN4cute5tupleIJiiiiEEENS1_10collective13CollectiveMmaINS1_35MainloopSm100TmaUmmaWarpSpecializedILi10ELi2ELi4ENS5_IJNS4_1CILi2EEENSA_ILi1EEESC_EEEEENS5_IJNSA_ILi256EEENSA_ILi64EEESG_EEENS_10bfloat16_tENS5_IJlSC_lEEESI_SJ_NS4_8TiledMMAINS4_8MMA_AtomIJNS4_26SM100_MMA_F16BF16_2x1SM_SSISI_SI_fLi256ELi64ELNS4_4UMMA5MajorE0ELSO_0ELNSN_7ScaleInE0ELSP_0EEEEEENS4_6LayoutINS5_IJSC_SC_SC_EEENS5_IJNSA_ILi0EEESU_SU_EEEEENS5_IJNS4_10UnderscoreESX_SX_EEEEENS4_18SM100_TMA_2SM_LOADENS4_14ComposedLayoutINS4_7SwizzleILi3ELi4ELi3EEENS4_18smem_ptr_flag_bitsILi16EEENSS_INS5_IJNSA_ILi8EEESG_EEENS5_IJSG_SC_EEEEEEEvNS4_8identityES10_S1A_vS1B_EENS_8epilogue10collective18CollectiveEpilogueINS1D_23Sm100TmaWarpSpecializedILi3ELi2ELi32ELb1ELb0EEEJNS5_IJNSA_ILi128EEESG_SG_EEENS5_IJNSS_IS1I_SC_EENSS_INSA_ILi32EEESC_EEEEESI_SJ_SI_SJ_NS1D_6fusion15FusionCallbacksIS1H_NS1O_17LinCombPerRowBiasISI_fSI_SI_fLi8ELNS_15FloatRoundStyleE2EEES1J_S1N_JEEENS4_5SM1004TMEM4LOAD26SM100_TMEM_LOAD_32dp32b32xENS4_13SM90_TMA_LOADENS11_INS12_ILi2ELi4ELi3EEES15_NSS_INS5_IJS16_S1L_EEENS5_IJS1L_SC_EEEEEEENS4_39AutoVectorizingCopyWithAssumedAlignmentILi128EEENS4_14SM90_TMA_STOREES23_S25_S25_EEEvvEEEEvNT_6ParamsE)
        /*0af8*/ 	.short	0x0380
        /*0afa*/ 	.short	0x0800


	//----- nvinfo : EIATTR_SW_WAR
	.align		4
.L_55:
        /*0afc*/ 	.byte	0x04, 0x36
        /*0afe*/ 	.short	(.L_57 - .L_56)
.L_56:
        /*0b00*/ 	.word	0x00000008
.L_57:


//--------------------- .nv.callgraph             --------------------------
	.section	.nv.callgraph,"",@"SHT_CUDA_CALLGRAPH"
	.align	4
	.sectionentsize	8
	.align		4
        /*0000*/ 	.word	0x00000000
	.align		4
        /*0004*/ 	.word	0xffffffff
	.align		4
        /*0008*/ 	.word	index@(_ZN7cutlass13device_kernelINS_4gemm6kernel13GemmUniversalIN4cute5tupleIJiiiiEEENS1_10collective13CollectiveMmaINS1_35MainloopSm100TmaUmmaWarpSpecializedILi10ELi2ELi4ENS5_IJNS4_1CILi2EEENSA_ILi1EEESC_EEEEENS5_IJNSA_ILi256EEENSA_ILi64EEESG_EEENS_10bfloat16_tENS5_IJlSC_lEEESI_SJ_NS4_8TiledMMAINS4_8MMA_AtomIJNS4_26SM100_MMA_F16BF16_2x1SM_SSISI_SI_fLi256ELi64ELNS4_4UMMA5MajorE0ELSO_0ELNSN_7ScaleInE0ELSP_0EEEEEENS4_6LayoutINS5_IJSC_SC_SC_EEENS5_IJNSA_ILi0EEESU_SU_EEEEENS5_IJNS4_10UnderscoreESX_SX_EEEEENS4_18SM100_TMA_2SM_LOADENS4_14ComposedLayoutINS4_7SwizzleILi3ELi4ELi3EEENS4_18smem_ptr_flag_bitsILi16EEENSS_INS5_IJNSA_ILi8EEESG_EEENS5_IJSG_SC_EEEEEEEvNS4_8identityES10_S1A_vS1B_EENS_8epilogue10collective18CollectiveEpilogueINS1D_23Sm100TmaWarpSpecializedILi3ELi2ELi32ELb1ELb0EEEJNS5_IJNSA_ILi128EEESG_SG_EEENS5_IJNSS_IS1I_SC_EENSS_INSA_ILi32EEESC_EEEEESI_SJ_SI_SJ_NS1D_6fusion15FusionCallbacksIS1H_NS1O_17LinCombPerRowBiasISI_fSI_SI_fLi8ELNS_15FloatRoundStyleE2EEES1J_S1N_JEEENS4_5SM1004TMEM4LOAD26SM100_TMEM_LOAD_32dp32b32xENS4_13SM90_TMA_LOADENS11_INS12_ILi2ELi4ELi3EEES15_NSS_INS5_IJS16_S1L_EEENS5_IJS1L_SC_EEEEEEENS4_39AutoVectorizingCopyWithAssumedAlignmentILi128EEENS4_14SM90_TMA_STOREES23_S25_S25_EEEvvEEEEvNT_6ParamsE)
	.align		4
        /*000c*/ 	.word	index@(__assertfail)
	.align		4
        /*0010*/ 	.word	0x00000000
	.align		4
        /*0014*/ 	.word	0xfffffffe
	.align		4
        /*0018*/ 	.word	0x00000000
	.align		4
        /*001c*/ 	.word	0xfffffffd
	.align		4
        /*0020*/ 	.word	0x00000000
	.align		4
        /*0024*/ 	.word	0xfffffffc


//--------------------- .nv.constant4             --------------------------
	.section	.nv.constant4,"a",@progbits
	.align	8
	.align		8
.nv.constant4:
        /*0000*/ 	.dword	__assertfail
	.align		8
        /*0008*/ 	.dword	__unnamed_1
	.align		8
        /*0010*/ 	.dword	__unnamed_2
	.align		8
        /*0018*/ 	.dword	_ZN39_INTERNAL_deaa6b1e_4_k_cu_7388aeeb_30234cuda3std3__45__cpo5beginE
	.align		8
        /*0020*/ 	.dword	_ZN39_INTERNAL_deaa6b1e_4_k_cu_7388aeeb_30234cuda3std3__45__cpo3endE
	.align		8
        /*0028*/ 	.dword	_ZN39_INTERNAL_deaa6b1e_4_k_cu_7388aeeb_30234cuda3std3__45__cpo6cbeginE
	.align		8
        /*0030*/ 	.dword	_ZN39_INTERNAL_deaa6b1e_4_k_cu_7388aeeb_30234cuda3std3__45__cpo4cendE
	.align		8
        /*0038*/ 	.dword	_ZN39_INTERNAL_deaa6b1e_4_k_cu_7388aeeb_30234cuda3std3__441_GLOBAL__N__deaa6b1e_4_k_cu_7388aeeb_30236ignoreE
	.align		8
        /*0040*/ 	.dword	_ZN39_INTERNAL_deaa6b1e_4_k_cu_7388aeeb_30234cuda3std3__419piecewise_constructE
	.align		8
        /*0048*/ 	.dword	_ZN39_INTERNAL_deaa6b1e_4_k_cu_7388aeeb_30234cuda3std3__48in_placeE
	.align		8
        /*0050*/ 	.dword	_ZN39_INTERNAL_deaa6b1e_4_k_cu_7388aeeb_30234cuda3std6ranges3__45__cpo4swapE
	.align		8
        /*0058*/ 	.dword	_ZN39_INTERNAL_deaa6b1e_4_k_cu_7388aeeb_30234cuda3std6ranges3__45__cpo9iter_moveE
	.align		8
        /*0060*/ 	.dword	_ZN39_INTERNAL_deaa6b1e_4_k_cu_7388aeeb_30234cute7productE
	.align		8
        /*0068*/ 	.dword	_ZN39_INTERNAL_deaa6b1e_4_k_cu_7388aeeb_30234cute1_E
	.align		8
        /*0070*/ 	.dword	$str$25
	.align		8
        /*0078*/ 	.dword	$str$26
	.align		8
        /*0080*/ 	.dword	$str$27
	.align		8
        /*0088*/ 	.dword	$str$28


//--------------------- .text._ZN7cutlass13device_kernelINS_4gemm6kernel13GemmUniversalIN4cute5tupleIJiiiiEEENS1_10collective13CollectiveMmaINS1_35MainloopSm100TmaUmmaWarpSpecializedILi10ELi2ELi4ENS5_IJNS4_1CILi2EEENSA_ILi1EEESC_EEEEENS5_IJNSA_ILi256EEENSA_ILi64EEESG_EEENS_10bfloat16_tENS5_IJlSC_lEEESI_SJ_NS4_8TiledMMAINS4_8MMA_AtomIJNS4_26SM100_MMA_F16BF16_2x1SM_SSISI_SI_fLi256ELi64ELNS4_4UMMA5MajorE0ELSO_0ELNSN_7ScaleInE0ELSP_0EEEEEENS4_6LayoutINS5_IJSC_SC_SC_EEENS5_IJNSA_ILi0EEESU_SU_EEEEENS5_IJNS4_10UnderscoreESX_SX_EEEEENS4_18SM100_TMA_2SM_LOADENS4_14ComposedLayoutINS4_7SwizzleILi3ELi4ELi3EEENS4_18smem_ptr_flag_bitsILi16EEENSS_INS5_IJNSA_ILi8EEESG_EEENS5_IJSG_SC_EEEEEEEvNS4_8identityES10_S1A_vS1B_EENS_8epilogue10collective18CollectiveEpilogueINS1D_23Sm100TmaWarpSpecializedILi3ELi2ELi32ELb1ELb0EEEJNS5_IJNSA_ILi128EEESG_SG_EEENS5_IJNSS_IS1I_SC_EENSS_INSA_ILi32EEESC_EEEEESI_SJ_SI_SJ_NS1D_6fusion15FusionCallbacksIS1H_NS1O_17LinCombPerRowBiasISI_fSI_SI_fLi8ELNS_15FloatRoundStyleE2EEES1J_S1N_JEEENS4_5SM1004TMEM4LOAD26SM100_TMEM_LOAD_32dp32b32xENS4_13SM90_TMA_LOADENS11_INS12_ILi2ELi4ELi3EEES15_NSS_INS5_IJS16_S1L_EEENS5_IJS1L_SC_EEEEEEENS4_39AutoVectorizingCopyWithAssumedAlignmentILi128EEENS4_14SM90_TMA_STOREES23_S25_S25_EEEvvEEEEvNT_6ParamsE --------------------------
	.section	.text._ZN7cutlass13device_kernelINS_4gemm6kernel13GemmUniversalIN4cute5tupleIJiiiiEEENS1_10collective13CollectiveMmaINS1_35MainloopSm100TmaUmmaWarpSpecializedILi10ELi2ELi4ENS5_IJNS4_1CILi2EEENSA_ILi1EEESC_EEEEENS5_IJNSA_ILi256EEENSA_ILi64EEESG_EEENS_10bfloat16_tENS5_IJlSC_lEEESI_SJ_NS4_8TiledMMAINS4_8MMA_AtomIJNS4_26SM100_MMA_F16BF16_2x1SM_SSISI_SI_fLi256ELi64ELNS4_4UMMA5MajorE0ELSO_0ELNSN_7ScaleInE0ELSP_0EEEEEENS4_6LayoutINS5_IJSC_SC_SC_EEENS5_IJNSA_ILi0EEESU_SU_EEEEENS5_IJNS4_10UnderscoreESX_SX_EEEEENS4_18SM100_TMA_2SM_LOADENS4_14ComposedLayoutINS4_7SwizzleILi3ELi4ELi3EEENS4_18smem_ptr_flag_bitsILi16EEENSS_INS5_IJNSA_ILi8EEESG_EEENS5_IJSG_SC_EEEEEEEvNS4_8identityES10_S1A_vS1B_EENS_8epilogue10collective18CollectiveEpilogueINS1D_23Sm100TmaWarpSpecializedILi3ELi2ELi32ELb1ELb0EEEJNS5_IJNSA_ILi128EEESG_SG_EEENS5_IJNSS_IS1I_SC_EENSS_INSA_ILi32EEESC_EEEEESI_SJ_SI_SJ_NS1D_6fusion15FusionCallbacksIS1H_NS1O_17LinCombPerRowBiasISI_fSI_SI_fLi8ELNS_15FloatRoundStyleE2EEES1J_S1N_JEEENS4_5SM1004TMEM4LOAD26SM100_TMEM_LOAD_32dp32b32xENS4_13SM90_TMA_LOADENS11_INS12_ILi2ELi4ELi3EEES15_NSS_INS5_IJS16_S1L_EEENS5_IJS1L_SC_EEEEEEENS4_39AutoVectorizingCopyWithAssumedAlignmentILi128EEENS4_14SM90_TMA_STOREES23_S25_S25_EEEvvEEEEvNT_6ParamsE,"ax",@progbits
	.align	128
.text._ZN7cutlass13device_kernelINS_4gemm6kernel13GemmUniversalIN4cute5tupleIJiiiiEEENS1_10collective13CollectiveMmaINS1_35MainloopSm100TmaUmmaWarpSpecializedILi10ELi2ELi4ENS5_IJNS4_1CILi2EEENSA_ILi1EEESC_EEEEENS5_IJNSA_ILi256EEENSA_ILi64EEESG_EEENS_10bfloat16_tENS5_IJlSC_lEEESI_SJ_NS4_8TiledMMAINS4_8MMA_AtomIJNS4_26SM100_MMA_F16BF16_2x1SM_SSISI_SI_fLi256ELi64ELNS4_4UMMA5MajorE0ELSO_0ELNSN_7ScaleInE0ELSP_0EEEEEENS4_6LayoutINS5_IJSC_SC_SC_EEENS5_IJNSA_ILi0EEESU_SU_EEEEENS5_IJNS4_10UnderscoreESX_SX_EEEEENS4_18SM100_TMA_2SM_LOADENS4_14ComposedLayoutINS4_7SwizzleILi3ELi4ELi3EEENS4_18smem_ptr_flag_bitsILi16EEENSS_INS5_IJNSA_ILi8EEESG_EEENS5_IJSG_SC_EEEEEEEvNS4_8identityES10_S1A_vS1B_EENS_8epilogue10collective18CollectiveEpilogueINS1D_23Sm100TmaWarpSpecializedILi3ELi2ELi32ELb1ELb0EEEJNS5_IJNSA_ILi128EEESG_SG_EEENS5_IJNSS_IS1I_SC_EENSS_INSA_ILi32EEESC_EEEEESI_SJ_SI_SJ_NS1D_6fusion15FusionCallbacksIS1H_NS1O_17LinCombPerRowBiasISI_fSI_SI_fLi8ELNS_15FloatRoundStyleE2EEES1J_S1N_JEEENS4_5SM1004TMEM4LOAD26SM100_TMEM_LOAD_32dp32b32xENS4_13SM90_TMA_LOADENS11_INS12_ILi2ELi4ELi3EEES15_NSS_INS5_IJS16_S1L_EEENS5_IJS1L_SC_EEEEEEENS4_39AutoVectorizingCopyWithAssumedAlignmentILi128EEENS4_14SM90_TMA_STOREES23_S25_S25_EEEvvEEEEvNT_6ParamsE:
        .type           _ZN7cutlass13device_kernelINS_4gemm6kernel13GemmUniversalIN4cute5tupleIJiiiiEEENS1_10collective13CollectiveMmaINS1_35MainloopSm100TmaUmmaWarpSpecializedILi10ELi2ELi4ENS5_IJNS4_1CILi2EEENSA_ILi1EEESC_EEEEENS5_IJNSA_ILi256EEENSA_ILi64EEESG_EEENS_10bfloat16_tENS5_IJlSC_lEEESI_SJ_NS4_8TiledMMAINS4_8MMA_AtomIJNS4_26SM100_MMA_F16BF16_2x1SM_SSISI_SI_fLi256ELi64ELNS4_4UMMA5MajorE0ELSO_0ELNSN_7ScaleInE0ELSP_0EEEEEENS4_6LayoutINS5_IJSC_SC_SC_EEENS5_IJNSA_ILi0EEESU_SU_EEEEENS5_IJNS4_10UnderscoreESX_SX_EEEEENS4_18SM100_TMA_2SM_LOADENS4_14ComposedLayoutINS4_7SwizzleILi3ELi4ELi3EEENS4_18smem_ptr_flag_bitsILi16EEENSS_INS5_IJNSA_ILi8EEESG_EEENS5_IJSG_SC_EEEEEEEvNS4_8identityES10_S1A_vS1B_EENS_8epilogue10collective18CollectiveEpilogueINS1D_23Sm100TmaWarpSpecializedILi3ELi2ELi32ELb1ELb0EEEJNS5_IJNSA_ILi128EEESG_SG_EEENS5_IJNSS_IS1I_SC_EENSS_INSA_ILi32EEESC_EEEEESI_SJ_SI_SJ_NS1D_6fusion15FusionCallbacksIS1H_NS1O_17LinCombPerRowBiasISI_fSI_SI_fLi8ELNS_15FloatRoundStyleE2EEES1J_S1N_JEEENS4_5SM1004TMEM4LOAD26SM100_TMEM_LOAD_32dp32b32xENS4_13SM90_TMA_LOADENS11_INS12_ILi2ELi4ELi3EEES15_NSS_INS5_IJS16_S1L_EEENS5_IJS1L_SC_EEEEEEENS4_39AutoVectorizingCopyWithAssumedAlignmentILi128EEENS4_14SM90_TMA_STOREES23_S25_S25_EEEvvEEEEvNT_6ParamsE,@function
        .size           _ZN7cutlass13device_kernelINS_4gemm6kernel13GemmUniversalIN4cute5tupleIJiiiiEEENS1_10collective13CollectiveMmaINS1_35MainloopSm100TmaUmmaWarpSpecializedILi10ELi2ELi4ENS5_IJNS4_1CILi2EEENSA_ILi1EEESC_EEEEENS5_IJNSA_ILi256EEENSA_ILi64EEESG_EEENS_10bfloat16_tENS5_IJlSC_lEEESI_SJ_NS4_8TiledMMAINS4_8MMA_AtomIJNS4_26SM100_MMA_F16BF16_2x1SM_SSISI_SI_fLi256ELi64ELNS4_4UMMA5MajorE0ELSO_0ELNSN_7ScaleInE0ELSP_0EEEEEENS4_6LayoutINS5_IJSC_SC_SC_EEENS5_IJNSA_ILi0EEESU_SU_EEEEENS5_IJNS4_10UnderscoreESX_SX_EEEEENS4_18SM100_TMA_2SM_LOADENS4_14ComposedLayoutINS4_7SwizzleILi3ELi4ELi3EEENS4_18smem_ptr_flag_bitsILi16EEENSS_INS5_IJNSA_ILi8EEESG_EEENS5_IJSG_SC_EEEEEEEvNS4_8identityES10_S1A_vS1B_EENS_8epilogue10collective18CollectiveEpilogueINS1D_23Sm100TmaWarpSpecializedILi3ELi2ELi32ELb1ELb0EEEJNS5_IJNSA_ILi128EEESG_SG_EEENS5_IJNSS_IS1I_SC_EENSS_INSA_ILi32EEESC_EEEEESI_SJ_SI_SJ_NS1D_6fusion15FusionCallbacksIS1H_NS1O_17LinCombPerRowBiasISI_fSI_SI_fLi8ELNS_15FloatRoundStyleE2EEES1J_S1N_JEEENS4_5SM1004TMEM4LOAD26SM100_TMEM_LOAD_32dp32b32xENS4_13SM90_TMA_LOADENS11_INS12_ILi2ELi4ELi3EEES15_NSS_INS5_IJS16_S1L_EEENS5_IJS1L_SC_EEEEEEENS4_39AutoVectorizingCopyWithAssumedAlignmentILi128EEENS4_14SM90_TMA_STOREES23_S25_S25_EEEvvEEEEvNT_6ParamsE,(.L_x_195 - _ZN7cutlass13device_kernelINS_4gemm6kernel13GemmUniversalIN4cute5tupleIJiiiiEEENS1_10collective13CollectiveMmaINS1_35MainloopSm100TmaUmmaWarpSpecializedILi10ELi2ELi4ENS5_IJNS4_1CILi2EEENSA_ILi1EEESC_EEEEENS5_IJNSA_ILi256EEENSA_ILi64EEESG_EEENS_10bfloat16_tENS5_IJlSC_lEEESI_SJ_NS4_8TiledMMAINS4_8MMA_AtomIJNS4_26SM100_MMA_F16BF16_2x1SM_SSISI_SI_fLi256ELi64ELNS4_4UMMA5MajorE0ELSO_0ELNSN_7ScaleInE0ELSP_0EEEEEENS4_6LayoutINS5_IJSC_SC_SC_EEENS5_IJNSA_ILi0EEESU_SU_EEEEENS5_IJNS4_10UnderscoreESX_SX_EEEEENS4_18SM100_TMA_2SM_LOADENS4_14ComposedLayoutINS4_7SwizzleILi3ELi4ELi3EEENS4_18smem_ptr_flag_bitsILi16EEENSS_INS5_IJNSA_ILi8EEESG_EEENS5_IJSG_SC_EEEEEEEvNS4_8identityES10_S1A_vS1B_EENS_8epilogue10collective18CollectiveEpilogueINS1D_23Sm100TmaWarpSpecializedILi3ELi2ELi32ELb1ELb0EEEJNS5_IJNSA_ILi128EEESG_SG_EEENS5_IJNSS_IS1I_SC_EENSS_INSA_ILi32EEESC_EEEEESI_SJ_SI_SJ_NS1D_6fusion15FusionCallbacksIS1H_NS1O_17LinCombPerRowBiasISI_fSI_SI_fLi8ELNS_15FloatRoundStyleE2EEES1J_S1N_JEEENS4_5SM1004TMEM4LOAD26SM100_TMEM_LOAD_32dp32b32xENS4_13SM90_TMA_LOADENS11_INS12_ILi2ELi4ELi3EEES15_NSS_INS5_IJS16_S1L_EEENS5_IJS1L_SC_EEEEEEENS4_39AutoVectorizingCopyWithAssumedAlignmentILi128EEENS4_14SM90_TMA_STOREES23_S25_S25_EEEvvEEEEvNT_6ParamsE)
        .other          _ZN7cutlass13device_kernelINS_4gemm6kernel13GemmUniversalIN4cute5tupleIJiiiiEEENS1_10collective13CollectiveMmaINS1_35MainloopSm100TmaUmmaWarpSpecializedILi10ELi2ELi4ENS5_IJNS4_1CILi2EEENSA_ILi1EEESC_EEEEENS5_IJNSA_ILi256EEENSA_ILi64EEESG_EEENS_10bfloat16_tENS5_IJlSC_lEEESI_SJ_NS4_8TiledMMAINS4_8MMA_AtomIJNS4_26SM100_MMA_F16BF16_2x1SM_SSISI_SI_fLi256ELi64ELNS4_4UMMA5MajorE0ELSO_0ELNSN_7ScaleInE0ELSP_0EEEEEENS4_6LayoutINS5_IJSC_SC_SC_EEENS5_IJNSA_ILi0EEESU_SU_EEEEENS5_IJNS4_10UnderscoreESX_SX_EEEEENS4_18SM100_TMA_2SM_LOADENS4_14ComposedLayoutINS4_7SwizzleILi3ELi4ELi3EEENS4_18smem_ptr_flag_bitsILi16EEENSS_INS5_IJNSA_ILi8EEESG_EEENS5_IJSG_SC_EEEEEEEvNS4_8identityES10_S1A_vS1B_EENS_8epilogue10collective18CollectiveEpilogueINS1D_23Sm100TmaWarpSpecializedILi3ELi2ELi32ELb1ELb0EEEJNS5_IJNSA_ILi128EEESG_SG_EEENS5_IJNSS_IS1I_SC_EENSS_INSA_ILi32EEESC_EEEEESI_SJ_SI_SJ_NS1D_6fusion15FusionCallbacksIS1H_NS1O_17LinCombPerRowBiasISI_fSI_SI_fLi8ELNS_15FloatRoundStyleE2EEES1J_S1N_JEEENS4_5SM1004TMEM4LOAD26SM100_TMEM_LOAD_32dp32b32xENS4_13SM90_TMA_LOADENS11_INS12_ILi2ELi4ELi3EEES15_NSS_INS5_IJS16_S1L_EEENS5_IJS1L_SC_EEEEEEENS4_39AutoVectorizingCopyWithAssumedAlignmentILi128EEENS4_14SM90_TMA_STOREES23_S25_S25_EEEvvEEEEvNT_6ParamsE,@"STO_CUDA_ENTRY STV_DEFAULT"
_ZN7cutlass13device_kernelINS_4gemm6kernel13GemmUniversalIN4cute5tupleIJiiiiEEENS1_10collective13CollectiveMmaINS1_35MainloopSm100TmaUmmaWarpSpecializedILi10ELi2ELi4ENS5_IJNS4_1CILi2EEENSA_ILi1EEESC_EEEEENS5_IJNSA_ILi256EEENSA_ILi64EEESG_EEENS_10bfloat16_tENS5_IJlSC_lEEESI_SJ_NS4_8TiledMMAINS4_8MMA_AtomIJNS4_26SM100_MMA_F16BF16_2x1SM_SSISI_SI_fLi256ELi64ELNS4_4UMMA5MajorE0ELSO_0ELNSN_7ScaleInE0ELSP_0EEEEEENS4_6LayoutINS5_IJSC_SC_SC_EEENS5_IJNSA_ILi0EEESU_SU_EEEEENS5_IJNS4_10UnderscoreESX_SX_EEEEENS4_18SM100_TMA_2SM_LOADENS4_14ComposedLayoutINS4_7SwizzleILi3ELi4ELi3EEENS4_18smem_ptr_flag_bitsILi16EEENSS_INS5_IJNSA_ILi8EEESG_EEENS5_IJSG_SC_EEEEEEEvNS4_8identityES10_S1A_vS1B_EENS_8epilogue10collective18CollectiveEpilogueINS1D_23Sm100TmaWarpSpecializedILi3ELi2ELi32ELb1ELb0EEEJNS5_IJNSA_ILi128EEESG_SG_EEENS5_IJNSS_IS1I_SC_EENSS_INSA_ILi32EEESC_EEEEESI_SJ_SI_SJ_NS1D_6fusion15FusionCallbacksIS1H_NS1O_17LinCombPerRowBiasISI_fSI_SI_fLi8ELNS_15FloatRoundStyleE2EEES1J_S1N_JEEENS4_5SM1004TMEM4LOAD26SM100_TMEM_LOAD_32dp32b32xENS4_13SM90_TMA_LOADENS11_INS12_ILi2ELi4ELi3EEES15_NSS_INS5_IJS16_S1L_EEENS5_IJS1L_SC_EEEEEEENS4_39AutoVectorizingCopyWithAssumedAlignmentILi128EEENS4_14SM90_TMA_STOREES23_S25_S25_EEEvvEEEEvNT_6ParamsE:
[----:B------:R-:W1:Y:S01]  /*0000*/  LDC R1, c[0x0][0x37c] ;  /* 0x0000df00ff017b82 */ /* 0x000e620000000800 */
[----:B------:R-:W2:Y:S01]  /*0010*/  S2R R0, SR_TID.X ;  /* 0x0000000000007919 */ /* 0x000ea20000002100 */
[----:B------:R-:W3:Y:S06]  /*0020*/  LDCU.64 UR8, c[0x0][0x890] ;  /* 0x00011200ff0877ac */ /* 0x000eec0008000a00 */
[----:B------:R-:W4:Y:S01]  /*0030*/  S2UR UR46, SR_CgaCtaId ;  /* 0x00000000002e79c3 */ /* 0x000f220000008800 */
[----:B------:R-:W-:Y:S01]  /*0040*/  PRMT R98, RZ, 0x7610, R98 ;  /* 0x00007610ff627816 */ /* 0x000fe20000000062 */
[----:B------:R-:W1:Y:S01]  /*0050*/  LDCU.64 UR48, c[0x0][0x358] ;  /* 0x00006b00ff3077ac */ /* 0x000e620008000a00 */
[----:B------:R-:W-:-:S02]  /*0060*/  ELECT P0, URZ, PT ;  /* 0x0000000000ff782f */ /* 0x000fc40003800000 */
[----:B---3--:R-:W-:-:S04]  /*0070*/  ISETP.NE.U32.AND P1, PT, RZ, UR8, PT ;  /* 0x00000008ff007c0c */ /* 0x008fc8000bf25070 */
[----:B------:R-:W-:Y:S01]  /*0080*/  ISETP.NE.AND.EX P2, PT, RZ, UR9, PT, P1 ;  /* 0x00000009ff007c0c */ /* 0x000fe2000bf45310 */
[----:B----4-:R-:W-:Y:S02]  /*0090*/  ULOP3.LUT UR5, UR46, 0x1, URZ, 0xc0, !UPT ;  /* 0x000000012e057892 */ /* 0x010fe4000f8ec0ff */
[----:B------:R-:W-:Y:S01]  /*00a0*/  ULOP3.LUT UR4, UR46, 0x1, URZ, 0x3c, !UPT ;  /* 0x000000012e047892 */ /* 0x000fe2000f8e3cff */
[----:B--2---:R-:W-:-:S05]  /*00b0*/  SHF.R.U32.HI R102, RZ, 0x5, R0 ;  /* 0x00000005ff667819 */ /* 0x004fca0000011600 */
[----:B------:R-:W2:Y:S02]  /*00c0*/  SHFL.IDX PT, R2, R102, RZ, 0x1f ;  /* 0x00001fff66027589 */ /* 0x000ea400000e0000 */
[----:B--2---:R-:W-:Y:S02]  /*00d0*/  R2UR UR10, R2 ;  /* 0x00000000020a72ca */ /* 0x004fe400000e0000 */
[----:B-1----:R-:W-:Y:S05]  /*00e0*/  @P2 BRA `(.L_x_0) ;  /* 0x00000000002c2947 */ /* 0x002fea0003800000 */
[----:B------:R-:W1:Y:S02]  /*00f0*/  LDCU.64 UR6, c[0x0][0x888] ;  /* 0x00011100ff0677ac */ /* 0x000e640008000a00 */
[----:B-1----:R-:W-:-:S04]  /*0100*/  UISETP.NE.U32.AND UP0, UPT, UR6, URZ, UPT ;  /* 0x000000ff0600728c */ /* 0x002fc8000bf05070 */
[----:B------:R-:W-:-:S09]  /*0110*/  UISETP.NE.AND.EX UP0, UPT, UR7, URZ, UPT, UP0 ;  /* 0x000000ff0700728c */ /* 0x000fd2000bf05300 */
[----:B------:R-:W-:Y:S05]  /*0120*/  BRA.U !UP0, `(.L_x_1) ;  /* 0x0000000108107547 */ /* 0x000fea000b800000 */
[----:B------:R-:W1:Y:S02]  /*0130*/  LDC.64 R48, c[0x0][0x888] ;  /* 0x00022200ff307b82 */ /* 0x000e640000000a00 */
[----:B-1----:R1:W5:Y:S01]  /*0140*/  LDG.E R48, desc[UR48][R48.64] ;  /* 0x0000003030307981 */ /* 0x002362000c1e1900 */
[----:B------:R-:W-:Y:S01]  /*0150*/  HFMA2 R98, -RZ, RZ, 0, 5.9604644775390625e-08 ;  /* 0x00000001ff627431 */ /* 0x000fe200000001ff */
[----:B------:R-:W-:Y:S05]  /*0160*/  BRA `(.L_x_0) ;  /* 0x00000000000c7947 */ /* 0x000fea0003800000 */
.L_x_1:
[----:B------:R-:W1:Y:S01]  /*0170*/  LDCU UR6, c[0x0][0x880] ;  /* 0x00011000ff0677ac */ /* 0x000e620008000800 */
[----:B------:R-:W-:Y:S01]  /*0180*/  HFMA2 R98, -RZ, RZ, 0, 5.9604644775390625e-08 ;  /* 0x00000001ff627431 */ /* 0x000fe200000001ff */
[----:B-1----:R-:W-:-:S07]  /*0190*/  MOV R48, UR6 ;  /* 0x0000000600307c02 */ /* 0x002fce0008000f00 */
.L_x_0:
[----:B------:R-:W2:Y:S02]  /*01a0*/  LDCU.64 UR6, c[0x0][0x8b0] ;  /* 0x00011600ff0677ac */ /* 0x000ea40008000a00 */
[----:B--2---:R-:W-:-:S04]  /*01b0*/  UISETP.NE.U32.AND UP0, UPT, UR6, URZ, UPT ;  /* 0x000000ff0600728c */ /* 0x004fc8000bf05070 */
[----:B------:R-:W-:-:S09]  /*01c0*/  UISETP.NE.AND.EX UP0, UPT, UR7, URZ, UPT, UP0 ;  /* 0x000000ff0700728c */ /* 0x000fd2000bf05300 */
[----:B------:R-:W-:Y:S05]  /*01d0*/  BRA.U UP0, `(.L_x_2) ;  /* 0x0000000100247547 */ /* 0x000fea000b800000 */
[----:B------:R-:W2:Y:S02]  /*01e0*/  LDCU.64 UR6, c[0x0][0x8a8] ;  /* 0x00011500ff0677ac */ /* 0x000ea40008000a00 */
[----:B--2---:R-:W-:-:S04]  /*01f0*/  UISETP.NE.U32.AND UP0, UPT, UR6, URZ, UPT ;  /* 0x000000ff0600728c */ /* 0x004fc8000bf05070 */
[----:B------:R-:W-:-:S09]  /*0200*/  UISETP.NE.AND.EX UP0, UPT, UR7, URZ, UPT, UP0 ;  /* 0x000000ff0700728c */ /* 0x000fd2000bf05300 */
[----:B------:R-:W-:Y:S05]  /*0210*/  BRA.U !UP0, `(.L_x_3) ;  /* 0x00000001080c7547 */ /* 0x000fea000b800000 */
[----:B------:R-:W2:Y:S02]  /*0220*/  LDC.64 R2, c[0x0][0x8a8] ;  /* 0x00022a00ff027b82 */ /* 0x000ea40000000a00 */
[----:B--2---:R2:W5:Y:S01]  /*0230*/  LDG.E R47, desc[UR48][R2.64] ;  /* 0x00000030022f7981 */ /* 0x004562000c1e1900 */
[----:B------:R-:W-:Y:S05]  /*0240*/  BRA `(.L_x_2) ;  /* 0x0000000000087947 */ /* 0x000fea0003800000 */
.L_x_3:
[----:B------:R-:W2:Y:S02]  /*0250*/  LDCU UR6, c[0x0][0x8a0] ;  /* 0x00011400ff0677ac */ /* 0x000ea40008000800 */
[----:B--2---:R-:W-:Y:S02]  /*0260*/  MOV R47, UR6 ;  /* 0x00000006002f7c02 */ /* 0x004fe40008000f00 */
.L_x_2:
[----:B--2---:R-:W-:Y:S01]  /*0270*/  IMAD.U32 R2, RZ, RZ, UR10 ;  /* 0x0000000aff027e24 */ /* 0x004fe2000f8e00ff */
[----:B------:R-:W-:Y:S04]  /*0280*/  BSSY.RECONVERGENT B0, `(.L_x_4) ;  /* 0x000000c000007945 */ /* 0x000fe80003800200 */
[C---:B------:R-:W-:Y:S02]  /*0290*/  ISETP.NE.OR P3, PT, R2.reuse, 0x1, !P0 ;  /* 0x000000010200780c */ /* 0x040fe40004765670 */
[----:B------:R-:W-:-:S11]  /*02a0*/  ISETP.NE.OR P2, PT, R2, 0x3, !P0 ;  /* 0x000000030200780c */ /* 0x000fd60004745670 */
[----:B------:R-:W-:Y:S05]  /*02b0*/  @P3 BRA `(.L_x_5) ;  /* 0x0000000000203947 */ /* 0x000fea0003800000 */
[----:B------:R-:W2:Y:S02]  /*02c0*/  LDCU.64 UR6, c[0x0][0x348] ;  /* 0x00006900ff0677ac */ /* 0x000ea40008000a00 */
[----:B--2---:R-:W-:Y:S02]  /*02d0*/  UIADD3 UR12, UP1, UPT, UR6, 0x80, URZ ;  /* 0x00000080060c7890 */ /* 0x004fe4000ff3e0ff */
[----:B------:R-:W-:Y:S02]  /*02e0*/  UIADD3 UR6, UP0, UPT, UR6, 0x180, URZ ;  /* 0x0000018006067890 */ /* 0x000fe4000ff1e0ff */
[----:B------:R-:W-:Y:S02]  /*02f0*/  UIADD3.X UR13, UPT, UPT, URZ, UR7, URZ, UP1, !UPT ;  /* 0x00000007ff0d7290 */ /* 0x000fe40008ffe4ff */
[----:B------:R-:W-:-:S07]  /*0300*/  UIADD3.X UR7, UPT, UPT, URZ, UR7, URZ, UP0, !UPT ;  /* 0x00000007ff077290 */ /* 0x000fce00087fe4ff */
[----:B------:R2:W-:Y:S02]  /*0310*/  UTMACCTL.PF [UR12] ;  /* 0x000000000c0079b9 */ /* 0x0005e40008040000 */
[----:B------:R2:W-:Y:S02]  /*0320*/  UTMACCTL.PF [UR6] ;  /* 0x00000000060079b9 */ /* 0x0005e40008040000 */
[----:B--2---:R-:W-:Y:S01]  /*0330*/  NOP ;  /* 0x0000000000007918 */ /* 0x004fe20000000000 */
.L_x_5:
[----:B------:R-:W-:Y:S05]  /*0340*/  BSYNC.RECONVERGENT B0 ;  /* 0x0000000000007941 */ /* 0x000fea0003800200 */
.L_x_4:
[----:B------:R-:W-:Y:S04]  /*0350*/  BSSY.RECONVERGENT B0, `(.L_x_6) ;  /* 0x000000a000007945 */ /* 0x000fe80003800200 */
        /* <DEDUP_REMOVED lines=9> */
.L_x_7:
[----:B------:R-:W-:Y:S05]  /*03f0*/  BSYNC.RECONVERGENT B0 ;  /* 0x0000000000007941 */ /* 0x000fea0003800200 */
.L_x_6:
[----:B------:R-:W2:Y:S01]  /*0400*/  LDCU.64 UR6, c[0x0][0x888] ;  /* 0x00011100ff0677ac */ /* 0x000ea20008000a00 */
[----:B------:R-:W-:Y:S01]  /*0410*/  ISETP.NE.AND.EX P1, PT, RZ, UR9, PT, P1 ;  /* 0x00000009ff007c0c */ /* 0x000fe2000bf25310 */
[----:B------:R-:W-:Y:S02]  /*0420*/  UPLOP3.LUT UP5, UPT, UPT, UPT, UPT, 0x80, 0x8 ;  /* 0x000000000008789c */ /* 0x000fe40003faf070 */
[----:B--2---:R-:W-:-:S04]  /*0430*/  UISETP.NE.U32.AND UP4, UPT, UR6, URZ, UPT ;  /* 0x000000ff0600728c */ /* 0x004fc8000bf85070 */
[----:B------:R-:W-:-:S06]  /*0440*/  UISETP.NE.AND.EX UP4, UPT, UR7, URZ, UPT, UP4 ;  /* 0x000000ff0700728c */ /* 0x000fcc000bf85340 */
[----:B------:R-:W-:-:S13]  /*0450*/  PLOP3.LUT P2, PT, PT, PT, UP4, 0x80, 0x8 ;  /* 0x000000000008781c */ /* 0x000fda0003f4f048 */
[----:B------:R-:W-:Y:S05]  /*0460*/  @P2 BRA P1, `(.L_x_8) ;  /* 0x0000000000202947 */ /* 0x000fea0000800000 */
[----:B------:R-:W-:Y:S01]  /*0470*/  UISETP.NE.U32.AND UP1, UPT, UR8, URZ, UPT ;  /* 0x000000ff0800728c */ /* 0x000fe2000bf25070 */
[----:B-----5:R-:W-:Y:S01]  /*0480*/  FSETP.NEU.AND P1, PT, R48, RZ, PT ;  /* 0x000000ff3000720b */ /* 0x020fe20003f2d000 */
[----:B------:R-:W-:Y:S02]  /*0490*/  USEL UR6, URZ, 0xffffffff, UP4 ;  /* 0xffffffffff067887 */ /* 0x000fe4000a000000 */
[----:B------:R-:W-:-:S10]  /*04a0*/  UISETP.NE.AND.EX UP1, UPT, UR9, URZ, UPT, UP1 ;  /* 0x000000ff0900728c */ /* 0x000fd4000bf25310 */
[----:B------:R-:W-:Y:S01]  /*04b0*/  VOTEU.ANY UP0, P1 ;  /* 0x0000000000ff7886 */ /* 0x000fe20000800100 */
[----:B------:R-:W-:-:S04]  /*04c0*/  @!UP1 USEL UR6, URZ, 0xffffffff, UP0 ;  /* 0xffffffffff069887 */ /* 0x000fc80008000000 */
[----:B------:R-:W-:-:S04]  /*04d0*/  ULOP3.LUT UR6, UR6, 0x1, URZ, 0xc0, !UPT ;  /* 0x0000000106067892 */ /* 0x000fc8000f8ec0ff */
[----:B------:R-:W-:-:S11]  /*04e0*/  UISETP.NE.U32.AND UP5, UPT, UR6, 0x1, UPT ;  /* 0x000000010600788c */ /* 0x000fd6000bfa5070 */
.L_x_8:
[----:B------:R-:W2:Y:S01]  /*04f0*/  SHFL.IDX PT, R2, R102, RZ, 0x1f ;  /* 0x00001fff66027589 */ /* 0x000ea200000e0000 */
[----:B------:R-:W-:-:S04]  /*0500*/  UISETP.NE.AND UP0, UPT, UR10, 0x2, UPT ;  /* 0x000000020a00788c */ /* 0x000fc8000bf05270 */
[----:B------:R-:W-:Y:S02]  /*0510*/  UISETP.EQ.AND UP1, UPT, UR5, URZ, !UP0 ;  /* 0x000000ff0500728c */ /* 0x000fe4000c722270 */
[----:B------:R-:W-:-:S04]  /*0520*/  USEL UR7, URZ, 0x1, UP0 ;  /* 0x00000001ff077887 */ /* 0x000fc80008000000 */
[----:B------:R-:W-:Y:S02]  /*0530*/  PLOP3.LUT P5, PT, P0, PT, UP1, 0x80, 0x8 ;  /* 0x000000000008781c */ /* 0x000fe400007af018 */
[----:B--2---:R-:W-:-:S13]  /*0540*/  ISETP.NE.AND P1, PT, R2, RZ, PT ;  /* 0x000000ff0200720c */ /* 0x004fda0003f25270 */
[----:B------:R-:W-:Y:S05]  /*0550*/  @P1 BRA `(.L_x_9) ;  /* 0x0000000000801947 */ /* 0x000fea0003800000 */
[----:B------:R-:W-:Y:S01]  /*0560*/  ELECT P1, URZ, PT ;  /* 0x0000000000ff782f */ /* 0x000fe20003820000 */
[----:B------:R-:W-:-:S12]  /*0570*/  BSSY.RECONVERGENT B0, `(.L_x_9) ;  /* 0x000001e000007945 */ /* 0x000fd80003800200 */
[----:B------:R-:W-:Y:S05]  /*0580*/  @!P1 BRA `(.L_x_10) ;  /* 0x0000000000709947 */ /* 0x000fea0003800000 */
[----:B------:R-:W-:Y:S01]  /*0590*/  UMOV UR8, 0x400 ;  /* 0x0000040000087882 */ /* 0x000fe20000000000 */
[----:B------:R-:W-:Y:S01]  /*05a0*/  UMOV UR6, 0x1 ;  /* 0x0000000100067882 */ /* 0x000fe20000000000 */
[----:B------:R-:W-:Y:S02]  /*05b0*/  ULEA UR8, UR46, UR8, 0x18 ;  /* 0x000000082e087291 */ /* 0x000fe4000f8ec0ff */
[----:B------:R-:W-:-:S04]  /*05c0*/  UIADD3 UR12, UPT, UPT, -UR6, 0x100000, URZ ;  /* 0x00100000060c7890 */ /* 0x000fc8000fffe1ff */
[----:B------:R-:W-:Y:S02]  /*05d0*/  USHF.L.U32 UR13, UR12, 0xb, URZ ;  /* 0x0000000b0c0d7899 */ /* 0x000fe400080006ff */
[----:B------:R-:W-:Y:S01]  /*05e0*/  USHF.L.U32 UR12, UR12, 0x1, URZ ;  /* 0x000000010c0c7899 */ /* 0x000fe200080006ff */
[----:B------:R-:W2:Y:S11]  /*05f0*/  FENCE.VIEW.ASYNC.S ;  /* 0x00000000000073c6 */ /* 0x000eb60000000000 */
[----:B--2---:R2:W3:Y:S01]  /*0600*/  SYNCS.EXCH.64 URZ, [UR8], UR12 ;  /* 0x0000000c08ff75b2 */ /* 0x0044e20008000100 */
[----:B------:R2:W4:Y:S01]  /*0610*/  SYNCS.EXCH.64 URZ, [UR8+0x50], UR12 ;  /* 0x0000500c08ff75b2 */ /* 0x0005220008000100 */
[----:B------:R2:W1:Y:S01]  /*0620*/  SYNCS.EXCH.64 URZ, [UR8+0x8], UR12 ;  /* 0x0000080c08ff75b2 */ /* 0x0004620008000100 */
        /* <DEDUP_REMOVED lines=16> */
[----:B------:R2:W1:Y:S02]  /*0730*/  SYNCS.EXCH.64 URZ, [UR8+0x98], UR12 ;  /* 0x0000980c08ff75b2 */ /* 0x0004640008000100 */
[----:B--2---:R-:W-:Y:S01]  /*0740*/  NOP ;  /* 0x0000000000007918 */ /* 0x004fe20000000000 */
.L_x_10:
[----:B------:R-:W-:Y:S05]  /*0750*/  BSYNC.RECONVERGENT B0 ;  /* 0x0000000000007941 */ /* 0x000fea0003800200 */
.L_x_9:
[----:B------:R-:W2:Y:S01]  /*0760*/  SHFL.IDX PT, R2, R102, RZ, 0x1f ;  /* 0x00001fff66027589 */ /* 0x000ea200000e0000 */
[----:B------:R-:W-:Y:S01]  /*0770*/  NOP ;  /* 0x0000000000007918 */ /* 0x000fe20000000000 */
[----:B--2---:R-:W-:-:S13]  /*0780*/  ISETP.NE.AND P1, PT, R2, 0x1, PT ;  /* 0x000000010200780c */ /* 0x004fda0003f25270 */
[----:B------:R-:W-:Y:S05]  /*0790*/  @P1 BRA `(.L_x_11) ;  /* 0x00000000004c1947 */ /* 0x000fea0003800000 */
[----:B------:R-:W-:Y:S01]  /*07a0*/  UMOV UR9, 0x400 ;  /* 0x0000040000097882 */ /* 0x000fe20000000000 */
[----:B------:R-:W-:Y:S01]  /*07b0*/  UMOV UR8, 0x20 ;  /* 0x0000002000087882 */ /* 0x000fe20000000000 */
[----:B------:R-:W-:Y:S01]  /*07c0*/  UMOV UR6, 0x80 ;  /* 0x0000008000067882 */ /* 0x000fe20000000000 */
[----:B------:R-:W-:Y:S02]  /*07d0*/  ULEA UR9, UR46, UR9, 0x18 ;  /* 0x000000092e097291 */ /* 0x000fe4000f8ec0ff */
[----:B------:R-:W-:-:S04]  /*07e0*/  UIADD3 UR12, UPT, UPT, -UR8, 0x100000, URZ ;  /* 0x00100000080c7890 */ /* 0x000fc8000fffe1ff */
[----:B------:R-:W-:Y:S02]  /*07f0*/  USHF.L.U32 UR13, UR12, 0xb, URZ ;  /* 0x0000000b0c0d7899 */ /* 0x000fe400080006ff */
[----:B------:R-:W-:Y:S02]  /*0800*/  USHF.L.U32 UR12, UR12, 0x1, URZ ;  /* 0x000000010c0c7899 */ /* 0x000fe400080006ff */
[----:B------:R-:W-:-:S04]  /*0810*/  UIADD3 UR14, UPT, UPT, -UR6, 0x100000, URZ ;  /* 0x00100000060e7890 */ /* 0x000fc8000fffe1ff */
[----:B------:R-:W-:Y:S02]  /*0820*/  USHF.L.U32 UR15, UR14, 0xb, URZ ;  /* 0x0000000b0e0f7899 */ /* 0x000fe400080006ff */
[----:B------:R-:W-:Y:S01]  /*0830*/  USHF.L.U32 UR14, UR14, 0x1, URZ ;  /* 0x000000010e0e7899 */ /* 0x000fe200080006ff */
[----:B------:R-:W-:Y:S01]  /*0840*/  ELECT P1, URZ, PT ;  /* 0x0000000000ff782f */ /* 0x000fe20003820000 */
[----:B------:R-:W2:Y:S02]  /*0850*/  FENCE.VIEW.ASYNC.S ;  /* 0x00000000000073c6 */ /* 0x000ea40000000000 */
[----:B--2---:R2:W1:Y:S08]  /*0860*/  SYNCS.EXCH.64 URZ, [UR9+0xa0], UR12 ;  /* 0x0000a00c09ff75b2 */ /* 0x0044700008000100 */
[----:B------:R2:W1:Y:S01]  /*0870*/  SYNCS.EXCH.64 URZ, [UR9+0xb8], UR14 ;  /* 0x0000b80e09ff75b2 */ /* 0x0004620008000100 */
[----:B------:R2:W1:Y:S01]  /*0880*/  SYNCS.EXCH.64 URZ, [UR9+0xa8], UR12 ;  /* 0x0000a80c09ff75b2 */ /* 0x0004620008000100 */
[----:B------:R2:W1:Y:S01]  /*0890*/  SYNCS.EXCH.64 URZ, [UR9+0xc0], UR14 ;  /* 0x0000c00e09ff75b2 */ /* 0x0004620008000100 */
[----:B------:R2:W1:Y:S01]  /*08a0*/  SYNCS.EXCH.64 URZ, [UR9+0xb0], UR12 ;  /* 0x0000b00c09ff75b2 */ /* 0x0004620008000100 */
[----:B------:R2:W1:Y:S01]  /*08b0*/  SYNCS.EXCH.64 URZ, [UR9+0xc8], UR14 ;  /* 0x0000c80e09ff75b2 */ /* 0x0004620008000100 */
[----:B------:R-:W-:Y:S01]  /*08c0*/  NOP ;  /* 0x0000000000007918 */ /* 0x000fe20000000000 */
.L_x_11:
[----:B------:R-:W3:Y:S01]  /*08d0*/  SHFL.IDX PT, R2, R102, RZ, 0x1f ;  /* 0x00001fff66027589 */ /* 0x000ee200000e0000 */
[----:B------:R-:W-:Y:S01]  /*08e0*/  NOP ;  /* 0x0000000000007918 */ /* 0x000fe20000000000 */
[----:B---3--:R-:W-:-:S13]  /*08f0*/  ISETP.NE.AND P1, PT, R2, 0x3, PT ;  /* 0x000000030200780c */ /* 0x008fda0003f25270 */
[----:B------:R-:W-:Y:S05]  /*0900*/  @P1 BRA `(.L_x_12) ;  /* 0x00000000002c1947 */ /* 0x000fea0003800000 */
[----:B------:R-:W-:Y:S01]  /*0910*/  UMOV UR8, 0x400 ;  /* 0x0000040000087882 */ /* 0x000fe20000000000 */
[----:B------:R-:W-:Y:S01]  /*0920*/  UMOV UR6, 0x20 ;  /* 0x0000002000067882 */ /* 0x000fe20000000000 */
[----:B------:R-:W-:Y:S02]  /*0930*/  ULEA UR8, UR46, UR8, 0x18 ;  /* 0x000000082e087291 */ /* 0x000fe4000f8ec0ff */
[----:B--2---:R-:W-:-:S04]  /*0940*/  UIADD3 UR12, UPT, UPT, -UR6, 0x100000, URZ ;  /* 0x00100000060c7890 */ /* 0x004fc8000fffe1ff */
[----:B------:R-:W-:Y:S02]  /*0950*/  USHF.L.U32 UR13, UR12, 0xb, URZ ;  /* 0x0000000b0c0d7899 */ /* 0x000fe400080006ff */
[----:B------:R-:W-:Y:S01]  /*0960*/  USHF.L.U32 UR12, UR12, 0x1, URZ ;  /* 0x000000010c0c7899 */ /* 0x000fe200080006ff */
[----:B------:R-:W-:Y:S01]  /*0970*/  ELECT P1, URZ, PT ;  /* 0x0000000000ff782f */ /* 0x000fe20003820000 */
[----:B------:R-:W2:Y:S10]  /*0980*/  FENCE.VIEW.ASYNC.S ;  /* 0x00000000000073c6 */ /* 0x000eb40000000000 */
[----:B--2---:R3:W2:Y:S01]  /*0990*/  SYNCS.EXCH.64 URZ, [UR8+0xd0], UR12 ;  /* 0x0000d00c08ff75b2 */ /* 0x0046a20008000100 */
[----:B------:R3:W1:Y:S02]  /*09a0*/  SYNCS.EXCH.64 URZ, [UR8+0xd8], UR12 ;  /* 0x0000d80c08ff75b2 */ /* 0x0006640008000100 */
[----:B---3--:R-:W-:Y:S01]  /*09b0*/  NOP ;  /* 0x0000000000007918 */ /* 0x008fe20000000000 */
.L_x_12:
[----:B------:R-:W3:Y:S01]  /*09c0*/  SHFL.IDX PT, R2, R102, RZ, 0x1f ;  /* 0x00001fff66027589 */ /* 0x000ee200000e0000 */
[----:B------:R-:W-:Y:S01]  /*09d0*/  NOP ;  /* 0x0000000000007918 */ /* 0x000fe20000000000 */
[----:B---3--:R-:W-:-:S13]  /*09e0*/  ISETP.NE.AND P1, PT, R2, 0x4, PT ;  /* 0x000000040200780c */ /* 0x008fda0003f25270 */
[----:B------:R-:W-:Y:S05]  /*09f0*/  @P1 BRA `(.L_x_13) ;  /* 0x0000000000481947 */ /* 0x000fea0003800000 */
[----:B--2---:R-:W-:Y:S01]  /*0a00*/  UMOV UR9, 0x1e0 ;  /* 0x000001e000097882 */ /* 0x004fe20000000000 */
[----:B------:R-:W-:Y:S01]  /*0a10*/  UMOV UR8, 0x400 ;  /* 0x0000040000087882 */ /* 0x000fe20000000000 */
[----:B------:R-:W-:Y:S01]  /*0a20*/  USEL UR9, UR9, 0x1a0, UP5 ;  /* 0x000001a009097887 */ /* 0x000fe2000a800000 */
        /* <DEDUP_REMOVED lines=10> */
[----:B--2---:R3:W2:Y:S08]  /*0ad0*/  SYNCS.EXCH.64 URZ, [UR8+0xe0], UR12 ;  /* 0x0000e00c08ff75b2 */ /* 0x0046b00008000100 */
[----:B------:R3:W1:Y:S01]  /*0ae0*/  SYNCS.EXCH.64 URZ, [UR8+0xf0], UR14 ;  /* 0x0000f00e08ff75b2 */ /* 0x0006620008000100 */
[----:B------:R3:W1:Y:S01]  /*0af0*/  SYNCS.EXCH.64 URZ, [UR8+0xe8], UR12 ;  /* 0x0000e80c08ff75b2 */ /* 0x0006620008000100 */
[----:B------:R3:W1:Y:S02]  /*0b00*/  SYNCS.EXCH.64 URZ, [UR8+0xf8], UR14 ;  /* 0x0000f80e08ff75b2 */ /* 0x0006640008000100 */
[----:B---3--:R-:W-:Y:S01]  /*0b10*/  NOP ;  /* 0x0000000000007918 */ /* 0x008fe20000000000 */
.L_x_13:
[----:B------:R-:W3:Y:S01]  /*0b20*/  SHFL.IDX PT, R2, R102, RZ, 0x1f ;  /* 0x00001fff66027589 */ /* 0x000ee200000e0000 */
[----:B------:R-:W-:Y:S01]  /*0b30*/  NOP ;  /* 0x0000000000007918 */ /* 0x000fe20000000000 */
[----:B---3--:R-:W-:-:S13]  /*0b40*/  ISETP.NE.AND P1, PT, R2, 0x5, PT ;  /* 0x000000050200780c */ /* 0x008fda0003f25270 */
[----:B------:R-:W-:Y:S05]  /*0b50*/  @P1 BRA `(.L_x_14) ;  /* 0x0000000000541947 */ /* 0x000fea0003800000 */
[----:B--2---:R-:W-:Y:S01]  /*0b60*/  UMOV UR9, 0x400 ;  /* 0x0000040000097882 */ /* 0x004fe20000000000 */
        /* <DEDUP_REMOVED lines=14> */
[----:B------:R3:W1:Y:S01]  /*0c50*/  SYNCS.EXCH.64 URZ, [UR9+0x128], UR14 ;  /* 0x0001280e09ff75b2 */ /* 0x0006620008000100 */
[----:B------:R3:W1:Y:S01]  /*0c60*/  SYNCS.EXCH.64 URZ, [UR9+0x110], UR12 ;  /* 0x0001100c09ff75b2 */ /* 0x0006620008000100 */
[----:B------:R3:W1:Y:S01]  /*0c70*/  SYNCS.EXCH.64 URZ, [UR9+0x130], UR14 ;  /* 0x0001300e09ff75b2 */ /* 0x0006620008000100 */
[----:B------:R3:W1:Y:S01]  /*0c80*/  SYNCS.EXCH.64 URZ, [UR9+0x118], UR12 ;  /* 0x0001180c09ff75b2 */ /* 0x0006620008000100 */
[----:B------:R3:W1:Y:S02]  /*0c90*/  SYNCS.EXCH.64 URZ, [UR9+0x138], UR14 ;  /* 0x0001380e09ff75b2 */ /* 0x0006640008000100 */
[----:B---3--:R-:W-:Y:S01]  /*0ca0*/  NOP ;  /* 0x0000000000007918 */ /* 0x008fe20000000000 */
.L_x_14:
[----:B------:R-:W3:Y:S01]  /*0cb0*/  SHFL.IDX PT, R2, R102, RZ, 0x1f ;  /* 0x00001fff66027589 */ /* 0x000ee200000e0000 */
[----:B------:R-:W-:Y:S01]  /*0cc0*/  ISETP.NE.OR P0, PT, RZ, UR10, !P0 ;  /* 0x0000000aff007c0c */ /* 0x000fe2000c705670 */
        /* <DEDUP_REMOVED lines=12> */
[----:B------:R3:W1:Y:S01]  /*0d90*/  SYNCS.EXCH.64 URZ, [UR8+0x150], UR12 ;  /* 0x0001500c08ff75b2 */ /* 0x0006620008000100 */
[----:B------:R3:W1:Y:S01]  /*0da0*/  SYNCS.EXCH.64 URZ, [UR8+0x148], UR12 ;  /* 0x0001480c08ff75b2 */ /* 0x0006620008000100 */
[----:B------:R3:W1:Y:S02]  /*0db0*/  SYNCS.EXCH.64 URZ, [UR8+0x158], UR12 ;  /* 0x0001580c08ff75b2 */ /* 0x0006640008000100 */
[----:B---3--:R-:W-:Y:S01]  /*0dc0*/  NOP ;  /* 0x0000000000007918 */ /* 0x008fe20000000000 */
.L_x_15:
[----:B------:R-:W-:Y:S01]  /*0dd0*/  VOTEU.ALL UP0, P0 ;  /* 0x0000000000ff7886 */ /* 0x000fe20000000000 */
[----:B------:R-:W3:Y:S01]  /*0de0*/  LDCU UR8, c[0x0][0x36c] ;  /* 0x00006d80ff0877ac */ /* 0x000ee20008000800 */
[----:B------:R-:W-:Y:S01]  /*0df0*/  NOP ;  /* 0x0000000000007918 */ /* 0x000fe20000000000 */
[----:B------:R-:W-:Y:S01]  /*0e00*/  LOP3.LUT R2, R0, 0x1f, RZ, 0xc0, !PT ;  /* 0x0000001f00027812 */ /* 0x000fe200078ec0ff */
[----:B--2---:R-:W-:Y:S01]  /*0e10*/  UMOV UR12, 0x20 ;  /* 0x00000020000c7882 */ /* 0x004fe20000000000 */
[----:B------:R-:W-:Y:S01]  /*0e20*/  @!UP0 UMOV UR6, 0x400 ;  /* 0x0000040000068882 */ /* 0x000fe20000000000 */
[----:B------:R-:W-:-:S04]  /*0e30*/  @!UP0 UIADD3 UR12, UPT, UPT, -UR12, 0x100000, URZ ;  /* 0x001000000c0c8890 */ /* 0x000fc8000fffe1ff */
[----:B------:R-:W-:Y:S02]  /*0e40*/  @!UP0 USHF.L.U32 UR13, UR12, 0xb, URZ ;  /* 0x0000000b0c0d8899 */ /* 0x000fe400080006ff */
[----:B------:R-:W-:Y:S02]  /*0e50*/  @!UP0 USHF.L.U32 UR12, UR12, 0x1, URZ ;  /* 0x000000010c0c8899 */ /* 0x000fe400080006ff */
[----:B------:R-:W-:Y:S01]  /*0e60*/  @!UP0 ULEA UR6, UR46, UR6, 0x18 ;  /* 0x000000062e068291 */ /* 0x000fe2000f8ec0ff */
[----:B------:R-:W-:Y:S01]  /*0e70*/  VOTEU.ALL UP0, P0 ;  /* 0x0000000000ff7886 */ /* 0x000fe20000000000 */
[----:B------:R-:W-:Y:S01]  /*0e80*/  UISETP.NE.AND UP3, UPT, UR10, URZ, UPT ;  /* 0x000000ff0a00728c */ /* 0x000fe2000bf65270 */
[----:B------:R-:W2:Y:S09]  /*0e90*/  FENCE.VIEW.ASYNC.S ;  /* 0x00000000000073c6 */ /* 0x000eb20000000000 */
[----:B--2---:R2:W1:Y:S01]  /*0ea0*/  @!UP0 SYNCS.EXCH.64 URZ, [UR6+0x160], UR12 ;  /* 0x0001600c06ff85b2 */ /* 0x0044620008000100 */
[----:B---3--:R-:W-:-:S09]  /*0eb0*/  UISETP.EQ.U32.AND UP0, UPT, UR8, 0x1, UPT ;  /* 0x000000010800788c */ /* 0x008fd2000bf02070 */
[----:B------:R-:W-:Y:S05]  /*0ec0*/  BRA.U !UP0, `(.L_x_16) ;  /* 0x0000000108087547 */ /* 0x000fea000b800000 */
[----:B-1--4-:R-:W-:Y:S01]  /*0ed0*/  UCGABAR_ARV ;  /* 0x00000000000079c7 */ /* 0x012fe20008000000 */
[----:B------:R-:W-:Y:S05]  /*0ee0*/  BRA `(.L_x_17) ;  /* 0x0000000000047947 */ /* 0x000fea0003800000 */
.L_x_16:
[----:B-1--4-:R-:W-:Y:S01]  /*0ef0*/  NOP ;  /* 0x0000000000007918 */ /* 0x012fe20000000000 */
.L_x_17:
[----:B------:R-:W1:Y:S01]  /*0f00*/  S2R R4, SR_CTAID.Y ;  /* 0x0000000000047919 */ /* 0x000e620000002600 */
[----:B------:R-:W-:-:S05]  /*0f10*/  CS2R.32 R97, SR_CgaSize ;  /* 0x0000000000617805 */ /* 0x000fca0000008a00 */
[----:B------:R-:W-:-:S05]  /*0f20*/  IMAD R97, R97, -0xa0, RZ ;  /* 0xffffff6061617824 */ /* 0x000fca00078e02ff */
[----:B--2---:R-:W-:-:S14]  /*0f30*/  R2UR UR6, R97 ;  /* 0x00000000610672ca */ /* 0x004fdc00000e0000 */
[----:B------:R-:W2:Y:S01]  /*0f40*/  LDCU UR6, c[0x0][UR6+0x2b4] ;  /* 0x00005680060677ac */ /* 0x000ea20008000800 */
[----:B------:R-:W-:-:S05]  /*0f50*/  CS2R.32 R3, SR_CgaSize ;  /* 0x0000000000037805 */ /* 0x000fca0000008a00 */
[----:B------:R-:W-:-:S06]  /*0f60*/  IMAD R3, R3, -0xa0, RZ ;  /* 0xffffff6003037824 */ /* 0x000fcc00078e02ff */
[----:B------:R-:W3:Y:S01]  /*0f70*/  LDC R3, c[0x0][R3+0x2a4] ;  /* 0x0000a90003037b82 */ /* 0x000ee20000000800 */
[----:B------:R-:W-:Y:S01]  /*0f80*/  PRMT R13, RZ, 0x7610, R13 ;  /* 0x00007610ff0d7816 */ /* 0x000fe2000000000d */
[----:B------:R-:W4:Y:S01]  /*0f90*/  S2R R5, SR_CTAID.X ;  /* 0x0000000000057919 */ /* 0x000f220000002500 */
[----:B------:R-:W-:-:S05]  /*0fa0*/  CS2R.32 R97, SR_CgaSize ;  /* 0x0000000000617805 */ /* 0x000fca0000008a00 */
[----:B------:R-:W-:-:S05]  /*0fb0*/  IMAD R97, R97, -0xa0, RZ ;  /* 0xffffff6061617824 */ /* 0x000fca00078e02ff */
[----:B------:R-:W-:-:S14]  /*0fc0*/  R2UR UR8, R97 ;  /* 0x00000000610872ca */ /* 0x000fdc00000e0000 */
[----:B------:R-:W3:Y:S01]  /*0fd0*/  LDCU UR8, c[0x0][UR8+0x2b0] ;  /* 0x00005600080877ac */ /* 0x000ee20008000800 */
[----:B------:R-:W-:Y:S01]  /*0fe0*/  PRMT R12, RZ, 0x7610, R12 ;  /* 0x00007610ff0c7816 */ /* 0x000fe2000000000c */
[----:B------:R-:W-:Y:S01]  /*0ff0*/  UISETP.NE.AND UP1, UPT, UR10, 0x2, UPT ;  /* 0x000000020a00788c */ /* 0x000fe2000bf25270 */
[----:B------:R-:W2:Y:S01]  /*1000*/  LDC R14, c[0x0][0xb24] ;  /* 0x0002c900ff0e7b82 */ /* 0x000ea20000000800 */
[----:B------:R-:W-:-:S05]  /*1010*/  CS2R.32 R6, SR_CgaSize ;  /* 0x0000000000067805 */ /* 0x000fca0000008a00 */
[----:B------:R-:W-:-:S06]  /*1020*/  IMAD R6, R6, -0xa0, RZ ;  /* 0xffffff6006067824 */ /* 0x000fcc00078e02ff */
[----:B------:R-:W3:Y:S08]  /*1030*/  LDC R6, c[0x0][R6+0x2a0] ;  /* 0x0000a80006067b82 */ /* 0x000ef00000000800 */
[----:B------:R-:W3:Y:S01]  /*1040*/  LDC R40, c[0x0][0xb24] ;  /* 0x0002c900ff287b82 */ /* 0x000ee20000000800 */
[----:B-1----:R-:W-:-:S07]  /*1050*/  I2FP.F32.U32 R96, R4 ;  /* 0x0000000400607245 */ /* 0x002fce0000201000 */
[----:B------:R-:W1:Y:S01]  /*1060*/  S2UR UR36, SR_CTAID.Z ;  /* 0x00000000002479c3 */ /* 0x000e620000002700 */
[----:B--2---:R-:W-:Y:S02]  /*1070*/  ISETP.GE.AND P0, PT, R14, 0x1, PT ;  /* 0x000000010e00780c */ /* 0x004fe40003f06270 */
[----:B----4-:R-:W-:Y:S01]  /*1080*/  I2FP.F32.U32 R97, R5 ;  /* 0x0000000500617245 */ /* 0x010fe20000201000 */
[----:B------:R-:W-:Y:S01]  /*1090*/  FMUL R96, R96, UR6 ;  /* 0x0000000660607c20 */ /* 0x000fe20008400000 */
[----:B------:R-:W2:Y:S03]  /*10a0*/  LDCU UR6, c[0x0][0xb30] ;  /* 0x00016600ff0677ac */ /* 0x000ea60008000800 */
[----:B---3--:R-:W-:Y:S02]  /*10b0*/  FMUL R97, R97, UR8 ;  /* 0x0000000861617c20 */ /* 0x008fe40008400000 */
[----:B------:R-:W3:Y:S08]  /*10c0*/  F2I.U32.TRUNC.NTZ R96, R96 ;  /* 0x0000006000607305 */ /* 0x000ef0000020f000 */
[----:B------:R-:W4:Y:S01]  /*10d0*/  F2I.U32.TRUNC.NTZ R97, R97 ;  /* 0x0000006100617305 */ /* 0x000f22000020f000 */
[----:B--2---:R-:W-:Y:S01]  /*10e0*/  UISETP.NE.AND UP2, UPT, UR6, 0x1, UPT ;  /* 0x000000010600788c */ /* 0x004fe2000bf45270 */
[----:B---3--:R-:W-:-:S05]  /*10f0*/  IADD3 R96, PT, PT, -R96, RZ, RZ ;  /* 0x000000ff60607210 */ /* 0x008fca0007ffe1ff */
[----:B------:R-:W-:Y:S02]  /*1100*/  IMAD R96, R3, R96, R4 ;  /* 0x0000006003607224 */ /* 0x000fe400078e0204 */
[----:B------:R-:W-:Y:S02]  /*1110*/  IMAD.MOV.U32 R3, RZ, RZ, R5 ;  /* 0x000000ffff037224 */ /* 0x000fe400078e0005 */
[----:B----4-:R-:W-:-:S04]  /*1120*/  IMAD.MOV R97, RZ, RZ, -R97 ;  /* 0x000000ffff617224 */ /* 0x010fc800078e0a61 */
[----:B------:R-:W-:Y:S01]  /*1130*/  IMAD R97, R6, R97, R5 ;  /* 0x0000006106617224 */ /* 0x000fe200078e0205 */
[----:B-1----:R-:W-:Y:S06]  /*1140*/  BRA.U UP3, `(.L_x_18) ;  /* 0x0000000103287547 */ /* 0x002fec000b800000 */
[----:B------:R-:W-:Y:S01]  /*1150*/  ISETP.NE.AND P1, PT, R96, RZ, PT ;  /* 0x000000ff6000720c */ /* 0x000fe20003f25270 */
[----:B------:R-:W-:Y:S01]  /*1160*/  IMAD.MOV.U32 R6, RZ, RZ, 0x3 ;  /* 0x00000003ff067424 */ /* 0x000fe200078e00ff */
[C---:B------:R-:W-:Y:S02]  /*1170*/  LOP3.LUT R7, R97.reuse, 0xfffffffe, RZ, 0xc0, !PT ;  /* 0xfffffffe61077812 */ /* 0x040fe400078ec0ff */
[----:B------:R-:W-:Y:S02]  /*1180*/  ISETP.LT.U32.OR P1, PT, R97, 0x2, !P1 ;  /* 0x000000026100780c */ /* 0x000fe40004f21470 */
[----:B------:R-:W-:Y:S02]  /*1190*/  SHF.L.U32 R6, R6, R7, RZ ;  /* 0x0000000706067219 */ /* 0x000fe400000006ff */
[----:B------:R-:W-:Y:S02]  /*11a0*/  SEL R9, RZ, 0x1, !P1 ;  /* 0x00000001ff097807 */ /* 0x000fe40004800000 */
[----:B------:R-:W-:-:S02]  /*11b0*/  SEL R8, RZ, 0x2, !P1 ;  /* 0x00000002ff087807 */ /* 0x000fc40004800000 */
[----:B------:R-:W-:-:S03]  /*11c0*/  PRMT R12, R6, 0x7610, R12 ;  /* 0x00007610060c7816 */ /* 0x000fc6000000000c */
[----:B------:R-:W-:-:S05]  /*11d0*/  IMAD.IADD R8, R9, 0x1, R8 ;  /* 0x0000000109087824 */ /* 0x000fca00078e0208 */
[----:B------:R-:W-:Y:S02]  /*11e0*/  PRMT R13, R8, 0x7610, R13 ;  /* 0x00007610080d7816 */ /* 0x000fe4000000000d */
.L_x_18:
[----:B------:R-:W-:Y:S05]  /*11f0*/  @!P0 BRA `(.L_x_19) ;  /* 0x0000000000b88947 */ /* 0x000fea0003800000 */
[----:B------:R-:W1:Y:S01]  /*1200*/  LDC.64 R8, c[0x0][0xb18] ;  /* 0x0002c600ff087b82 */ /* 0x000e620000000a00 */
[----:B------:R-:W-:-:S07]  /*1210*/  ISETP.NE.AND P0, PT, R14, 0x1, PT ;  /* 0x000000010e00780c */ /* 0x000fce0003f05270 */
[----:B------:R-:W2:Y:S08]  /*1220*/  LDC R15, c[0x0][0xb0c] ;  /* 0x0002c300ff0f7b82 */ /* 0x000eb00000000800 */
[----:B------:R-:W3:Y:S08]  /*1230*/  LDC R17, c[0x0][0x370] ;  /* 0x0000dc00ff117b82 */ /* 0x000ef00000000800 */
[----:B------:R-:W4:Y:S01]  /*1240*/  LDC R16, c[0x0][0x374] ;  /* 0x0000dd00ff107b82 */ /* 0x000f220000000800 */
[----:B-1----:R-:W-:-:S07]  /*1250*/  ISETP.NE.AND P1, PT, R8, 0x1, PT ;  /* 0x000000010800780c */ /* 0x002fce0003f25270 */
[----:B------:R-:W3:Y:S01]  /*1260*/  LDC.64 R10, c[0x0][0xb10] ;  /* 0x0002c400ff0a7b82 */ /* 0x000ee20000000a00 */
[----:B--2---:R-:W-:-:S07]  /*1270*/  ISETP.NE.AND P2, PT, R15, 0x1, PT ;  /* 0x000000010f00780c */ /* 0x004fce0003f45270 */
[----:B------:R-:W1:Y:S08]  /*1280*/  LDC R3, c[0x0][0xb20] ;  /* 0x0002c800ff037b82 */ /* 0x000e700000000800 */
[----:B------:R-:W2:Y:S01]  /*1290*/  LDC.64 R6, c[0x0][0xb28] ;  /* 0x0002ca00ff067b82 */ /* 0x000ea20000000a00 */
[----:B----4-:R-:W-:-:S04]  /*12a0*/  IMAD.HI.U32 R18, R16, R9, RZ ;  /* 0x0000000910127227 */ /* 0x010fc800078e00ff */
[----:B------:R-:W-:-:S04]  /*12b0*/  IMAD.HI.U32 R9, R4, R9, RZ ;  /* 0x0000000904097227 */ /* 0x000fc800078e00ff */
[----:B---3--:R-:W-:-:S05]  /*12c0*/  IMAD.HI.U32 R19, R17, R10, RZ ;  /* 0x0000000a11137227 */ /* 0x008fca00078e00ff */
[----:B------:R-:W-:Y:S01]  /*12d0*/  @P2 SHF.R.U32.HI R17, RZ, R11, R19 ;  /* 0x0000000bff112219 */ /* 0x000fe20000011613 */
[C---:B------:R-:W-:Y:S01]  /*12e0*/  IMAD.HI.U32 R19, R5.reuse, R10, RZ ;  /* 0x0000000a05137227 */ /* 0x040fe200078e00ff */
[-C--:B-1----:R-:W-:Y:S02]  /*12f0*/  @P1 SHF.R.U32.HI R16, RZ, R3.reuse, R18 ;  /* 0x00000003ff101219 */ /* 0x082fe40000011612 */
[----:B------:R-:W-:Y:S02]  /*1300*/  SHF.R.U32.HI R9, RZ, R3, R9 ;  /* 0x00000003ff097219 */ /* 0x000fe40000011609 */
[----:B------:R-:W-:Y:S02]  /*1310*/  SHF.R.U32.HI R19, RZ, R11, R19 ;  /* 0x0000000bff137219 */ /* 0x000fe40000011613 */
[----:B------:R-:W-:Y:S01]  /*1320*/  SEL R9, R4, R9, !P1 ;  /* 0x0000000904097207 */ /* 0x000fe20004800000 */
[----:B--2---:R-:W-:Y:S01]  /*1330*/  IMAD.HI.U32 R18, R16, R6, RZ ;  /* 0x0000000610127227 */ /* 0x004fe200078e00ff */
[----:B------:R-:W-:-:S03]  /*1340*/  SEL R3, R5, R19, !P2 ;  /* 0x0000001305037207 */ /* 0x000fc60005000000 */
[----:B------:R-:W-:Y:S01]  /*1350*/  IMAD.HI.U32 R10, R17, R6, RZ ;  /* 0x00000006110a7227 */ /* 0x000fe200078e00ff */
[----:B------:R-:W-:-:S04]  /*1360*/  @P0 SHF.R.U32.HI R16, RZ, R7, R18 ;  /* 0x00000007ff100219 */ /* 0x000fc80000011612 */
[----:B------:R-:W-:Y:S01]  /*1370*/  @P0 SHF.R.U32.HI R17, RZ, R7, R10 ;  /* 0x00000007ff110219 */ /* 0x000fe2000001160a */
[----:B------:R-:W-:-:S04]  /*1380*/  IMAD R16, R16, R14, RZ ;  /* 0x0000000e10107224 */ /* 0x000fc800078e02ff */
[----:B------:R-:W-:Y:S01]  /*1390*/  IMAD R10, R17, R14, RZ ;  /* 0x0000000e110a7224 */ /* 0x000fe200078e02ff */
[----:B------:R-:W-:-:S04]  /*13a0*/  ISETP.GE.AND P1, PT, R9, R16, PT ;  /* 0x000000100900720c */ /* 0x000fc80003f26270 */
[----:B------:R-:W-:Y:S01]  /*13b0*/  ISETP.GE.OR P1, PT, R3, R10, P1 ;  /* 0x0000000a0300720c */ /* 0x000fe20000f26670 */
[----:B------:R-:W-:-:S05]  /*13c0*/  IMAD.HI.U32 R10, R9, R6, RZ ;  /* 0x00000006090a7227 */ /* 0x000fca00078e00ff */
[----:B------:R-:W-:-:S04]  /*13d0*/  SHF.R.U32.HI R10, RZ, R7, R10 ;  /* 0x00000007ff0a7219 */ /* 0x000fc8000001160a */
[----:B------:R-:W-:-:S03]  /*13e0*/  SEL R10, R9, R10, !P0 ;  /* 0x0000000a090a7207 */ /* 0x000fc60004000000 */
[----:B------:R-:W-:Y:S01]  /*13f0*/  @!P1 IMAD.HI.U32 R11, R3, R6, RZ ;  /* 0x00000006030b9227 */ /* 0x000fe200078e00ff */
[----:B------:R-:W-:-:S04]  /*1400*/  IADD3 R6, PT, PT, -R10, RZ, RZ ;  /* 0x000000ff0a067210 */ /* 0x000fc80007ffe1ff */
[----:B------:R-:W-:Y:S01]  /*1410*/  @!P1 SHF.R.U32.HI R7, RZ, R7, R11 ;  /* 0x00000007ff079219 */ /* 0x000fe2000001160b */
[----:B------:R-:W-:Y:S01]  /*1420*/  IMAD R6, R14, R6, R9 ;  /* 0x000000060e067224 */ /* 0x000fe200078e0209 */
[----:B------:R-:W-:Y:S02]  /*1430*/  IADD3 R11, PT, PT, -R9, RZ, RZ ;  /* 0x000000ff090b7210 */ /* 0x000fe40007ffe1ff */
[----:B------:R-:W-:-:S03]  /*1440*/  @!P1 SEL R7, R3, R7, !P0 ;  /* 0x0000000703079207 */ /* 0x000fc60004000000 */
[----:B------:R-:W-:Y:S02]  /*1450*/  IMAD R4, R8, R11, R4 ;  /* 0x0000000b08047224 */ /* 0x000fe400078e0204 */
[--C-:B------:R-:W-:Y:S02]  /*1460*/  @!P1 IMAD.IADD R10, R10, 0x1, -R7.reuse ;  /* 0x000000010a0a9824 */ /* 0x100fe400078e0a07 */
[----:B------:R-:W-:Y:S01]  /*1470*/  @!P1 IMAD R7, R6, R17, R7 ;  /* 0x0000001106079224 */ /* 0x000fe200078e0207 */
[----:B------:R-:W-:Y:S01]  /*1480*/  IADD3 R6, PT, PT, -R3, RZ, RZ ;  /* 0x000000ff03067210 */ /* 0x000fe20007ffe1ff */
[----:B------:R-:W-:Y:S02]  /*1490*/  @!P1 IMAD R9, R10, R14, R3 ;  /* 0x0000000e0a099224 */ /* 0x000fe400078e0203 */
[----:B------:R-:W-:Y:S02]  /*14a0*/  @!P1 IMAD.MOV.U32 R3, RZ, RZ, R7 ;  /* 0x000000ffff039224 */ /* 0x000fe400078e0007 */
[----:B------:R-:W-:-:S02]  /*14b0*/  IMAD R6, R15, R6, R5 ;  /* 0x000000060f067224 */ /* 0x000fc400078e0205 */
[----:B------:R-:W-:Y:S02]  /*14c0*/  IMAD R4, R9, R8, R4 ;  /* 0x0000000809047224 */ /* 0x000fe400078e0204 */
[----:B------:R-:W-:Y:S02]  /*14d0*/  IMAD R3, R3, R15, R6 ;  /* 0x0000000f03037224 */ /* 0x000fe400078e0206 */
.L_x_19:
[----:B------:R-:W-:Y:S05]  /*14e0*/  BRA.U UP2, `(.L_x_20) ;  /* 0x0000000102407547 */ /* 0x000fea000b800000 */
[----:B------:R-:W1:Y:S08]  /*14f0*/  LDC.64 R8, c[0x0][0xb10] ;  /* 0x0002c400ff087b82 */ /* 0x000e700000000a00 */
[----:B------:R-:W2:Y:S08]  /*1500*/  LDC.64 R6, c[0x0][0xb18] ;  /* 0x0002c600ff067b82 */ /* 0x000eb00000000a00 */
[----:B------:R-:W3:Y:S08]  /*1510*/  LDC R10, c[0x0][0xb20] ;  /* 0x0002c800ff0a7b82 */ /* 0x000ef00000000800 */
[----:B------:R-:W4:Y:S01]  /*1520*/  LDC R11, c[0x0][0xb0c] ;  /* 0x0002c300ff0b7b82 */ /* 0x000f220000000800 */
[----:B-1----:R-:W-:-:S05]  /*1530*/  IMAD.HI.U32 R8, R3, R8, RZ ;  /* 0x0000000803087227 */ /* 0x002fca00078e00ff */
[----:B------:R-:W-:Y:S01]  /*1540*/  SHF.R.U32.HI R8, RZ, R9, R8 ;  /* 0x00000009ff087219 */ /* 0x000fe20000011608 */
[----:B--2---:R-:W-:Y:S01]  /*1550*/  IMAD.HI.U32 R7, R4, R7, RZ ;  /* 0x0000000704077227 */ /* 0x004fe200078e00ff */
[----:B------:R-:W-:-:S04]  /*1560*/  ISETP.NE.AND P0, PT, R6, 0x1, PT ;  /* 0x000000010600780c */ /* 0x000fc80003f05270 */
[----:B---3--:R-:W-:-:S04]  /*1570*/  SHF.R.U32.HI R7, RZ, R10, R7 ;  /* 0x0000000aff077219 */ /* 0x008fc80000011607 */
[----:B------:R-:W-:Y:S02]  /*1580*/  SEL R7, R4, R7, !P0 ;  /* 0x0000000704077207 */ /* 0x000fe40004000000 */
[----:B----4-:R-:W-:-:S04]  /*1590*/  ISETP.NE.AND P1, PT, R11, 0x1, PT ;  /* 0x000000010b00780c */ /* 0x010fc80003f25270 */
[----:B------:R-:W-:-:S05]  /*15a0*/  SEL R9, R3, R8, !P1 ;  /* 0x0000000803097207 */ /* 0x000fca0004800000 */
[----:B------:R-:W-:Y:S02]  /*15b0*/  IMAD.IADD R8, R7, 0x1, -R9 ;  /* 0x0000000107087824 */ /* 0x000fe400078e0a09 */
[----:B------:R-:W-:Y:S02]  /*15c0*/  IMAD.IADD R7, R9, 0x1, -R7 ;  /* 0x0000000109077824 */ /* 0x000fe400078e0a07 */
[----:B------:R-:W-:Y:S02]  /*15d0*/  IMAD R3, R8, R11, R3 ;  /* 0x0000000b08037224 */ /* 0x000fe400078e0203 */
[----:B------:R-:W-:Y:S02]  /*15e0*/  IMAD R4, R7, R6, R4 ;  /* 0x0000000607047224 */ /* 0x000fe400078e0204 */
.L_x_20:
[----:B------:R-:W-:Y:S05]  /*15f0*/  BRA.U !UP0, `(.L_x_21) ;  /* 0x00000001080c7547 */ /* 0x000fea000b800000 */
[----:B------:R-:W-:Y:S01]  /*1600*/  UCGABAR_WAIT ;  /* 0x0000000000007dc7 */ /* 0x000fe20008000000 */
[----:B------:R-:W-:Y:S01]  /*1610*/  CCTL.IVALL ;  /* 0x00000000ff00798f */ /* 0x000fe20002000000 */
[----:B------:R-:W-:Y:S05]  /*1620*/  BRA `(.L_x_22) ;  /* 0x0000000000047947 */ /* 0x000fea0003800000 */
.L_x_21:
[----:B------:R-:W-:Y:S06]  /*1630*/  BAR.SYNC.DEFER_BLOCKING 0x0 ;  /* 0x0000000000007b1d */ /* 0x000fec0000010000 */
.L_x_22:
[----:B------:R-:W-:Y:S05]  /*1640*/  BRA.U UP1, `(.L_x_23) ;  /* 0x00000015018c7547 */ /* 0x000fea000b800000 */
[----:B------:R-:W1:Y:S01]  /*1650*/  LDCU UR15, c[0x0][0x38c] ;  /* 0x00007180ff0f77ac */ /* 0x000e620008000800 */
[----:B------:R-:W2:Y:S01]  /*1660*/  LDC R8, c[0x0][0x370] ;  /* 0x0000dc00ff087b82 */ /* 0x000ea20000000800 */
[C---:B------:R-:W-:Y:S01]  /*1670*/  IMAD.SHL.U32 R17, R5.reuse, 0x20, RZ ;  /* 0x0000002005117824 */ /* 0x040fe200078e00ff */
[----:B------:R-:W-:Y:S01]  /*1680*/  PLOP3.LUT P1, PT, PT, PT, UP5, 0x80, 0x8 ;  /* 0x000000000008781c */ /* 0x000fe20003f2f058 */
[----:B------:R-:W-:Y:S01]  /*1690*/  UISETP.NE.AND UP1, UPT, UR10, URZ, UPT ;  /* 0x000000ff0a00728c */ /* 0x000fe2000bf25270 */
[----:B------:R-:W-:Y:S01]  /*16a0*/  ISETP.NE.AND P4, PT, R2, RZ, P5 ;  /* 0x000000ff0200720c */ /* 0x000fe20002f85270 */
[----:B------:R-:W-:Y:S01]  /*16b0*/  IMAD.SHL.U32 R16, R5, 0x80, RZ ;  /* 0x0000008005107824 */ /* 0x000fe200078e00ff */
[----:B------:R-:W-:Y:S01]  /*16c0*/  PLOP3.LUT P1, PT, P1, PT, PT, 0x8, 0x80 ;  /* 0x000000000080781c */ /* 0x000fe20000f2e170 */
[----:B------:R-:W-:Y:S01]  /*16d0*/  IMAD.MOV.U32 R15, RZ, RZ, 0x1 ;  /* 0x00000001ff0f7424 */ /* 0x000fe200078e00ff */
[----:B------:R-:W3:Y:S01]  /*16e0*/  LDC R0, c[0x0][0x374] ;  /* 0x0000dd00ff007b82 */ /* 0x000ee20000000800 */
[----:B------:R-:W-:Y:S01]  /*16f0*/  IMAD.MOV.U32 R14, RZ, RZ, RZ ;  /* 0x000000ffff0e7224 */ /* 0x000fe200078e00ff */
[----:B------:R-:W-:Y:S01]  /*1700*/  CS2R R12, SRZ ;  /* 0x00000000000c7805 */ /* 0x000fe2000001ff00 */
[----:B------:R-:W-:Y:S01]  /*1710*/  IMAD.MOV.U32 R11, RZ, RZ, 0x1 ;  /* 0x00000001ff0b7424 */ /* 0x000fe200078e00ff */
[----:B------:R-:W-:Y:S01]  /*1720*/  LOP3.LUT R17, R17, 0x20, RZ, 0xc0, !PT ;  /* 0x0000002011117812 */ /* 0x000fe200078ec0ff */
[----:B------:R-:W4:Y:S01]  /*1730*/  LDCU.64 UR24, c[0x0][0x348] ;  /* 0x00006900ff1877ac */ /* 0x000f220008000a00 */
[----:B-1----:R-:W-:-:S02]  /*1740*/  UIADD3 UR4, UPT, UPT, UR15, 0x3f, URZ ;  /* 0x0000003f0f047890 */ /* 0x002fc4000fffe0ff */
[----:B------:R-:W-:Y:S02]  /*1750*/  USEL UR7, UR7, 0x2, UP1 ;  /* 0x0000000207077887 */ /* 0x000fe40008800000 */
[----:B------:R-:W-:Y:S01]  /*1760*/  USHF.R.S32.HI UR22, URZ, 0x1f, UR4 ;  /* 0x0000001fff167899 */ /* 0x000fe20008011404 */
[----:B------:R-:W-:-:S03]  /*1770*/  UMOV UR13, URZ ;  /* 0x000000ff000d7c82 */ /* 0x000fc60008000000 */
[----:B------:R-:W-:Y:S02]  /*1780*/  ULEA.HI UR22, UR22, UR4, URZ, 0x6 ;  /* 0x0000000416167291 */ /* 0x000fe4000f8f30ff */
[----:B------:R-:W-:Y:S02]  /*1790*/  UIADD3 UR4, UPT, UPT, UR15, -0x1, URZ ;  /* 0xffffffff0f047890 */ /* 0x000fe4000fffe0ff */
[----:B------:R-:W-:Y:S02]  /*17a0*/  USHF.R.S32.HI UR22, URZ, 0x6, UR22 ;  /* 0x00000006ff167899 */ /* 0x000fe40008011416 */
[----:B------:R-:W-:Y:S02]  /*17b0*/  UISETP.GE.U32.AND UP2, UPT, UR4, -0x7f, UPT ;  /* 0xffffff810400788c */ /* 0x000fe4000bf46070 */
[----:B------:R-:W-:Y:S02]  /*17c0*/  UISETP.LT.U32.AND UP0, UPT, UR22, 0xa, UPT ;  /* 0x0000000a1600788c */ /* 0x000fe4000bf01070 */
[----:B------:R-:W-:-:S02]  /*17d0*/  UIADD3 UR15, UPT, UPT, UR15, 0x7e, URZ ;  /* 0x0000007e0f0f7890 */ /* 0x000fc4000fffe0ff */
[----:B------:R-:W-:-:S04]  /*17e0*/  USEL UR21, UR22, 0xa, UP0 ;  /* 0x0000000a16157887 */ /* 0x000fc80008000000 */
[----:B------:R-:W-:Y:S02]  /*17f0*/  UIADD3 UR6, UPT, UPT, UR21, -0x1, URZ ;  /* 0xffffffff15067890 */ /* 0x000fe4000fffe0ff */
[----:B------:R-:W-:Y:S02]  /*1800*/  @UP2 UIADD3 UR6, UPT, UPT, UR21, URZ, URZ ;  /* 0x000000ff15062290 */ /* 0x000fe4000fffe0ff */
[----:B------:R-:W-:Y:S02]  /*1810*/  UIADD3 UR14, UPT, UPT, UR22, -UR21, URZ ;  /* 0x80000015160e7290 */ /* 0x000fe4000fffe0ff */
[----:B------:R-:W-:Y:S02]  /*1820*/  UIADD3 UR5, UPT, UPT, UR6, 0x1, URZ ;  /* 0x0000000106057890 */ /* 0x000fe4000fffe0ff */
[----:B--2-4-:R-:W-:-:S12]  /*1830*/  UIADD3 UR6, UPT, UPT, -UR6, URZ, URZ ;  /* 0x000000ff06067290 */ /* 0x014fd8000fffe1ff */
.L_x_43:
[----:B------:R-:W-:Y:S01]  /*1840*/  UISETP.NE.AND UP0, UPT, UR46, URZ, UPT ;  /* 0x000000ff2e00728c */ /* 0x000fe2000bf05270 */
[----:B------:R-:W1:Y:S08]  /*1850*/  S2UR UR46, SR_CgaCtaId ;  /* 0x00000000002e79c3 */ /* 0x000e700000008800 */
[----:B------:R-:W-:Y:S05]  /*1860*/  BRA.U UP0, `(.L_x_24) ;  /* 0x0000000100347547 */ /* 0x000fea000b800000 */
[----:B------:R-:W2:Y:S01]  /*1870*/  S2R R2, SR_CgaCtaId ;  /* 0x0000000000027919 */ /* 0x000ea20000008800 */
[----:B------:R-:W-:-:S04]  /*1880*/  MOV R5, 0x400 ;  /* 0x0000040000057802 */ /* 0x000fc80000000f00 */
[----:B--2---:R-:W-:Y:S02]  /*1890*/  LEA R2, R2, R5, 0x18 ;  /* 0x0000000502027211 */ /* 0x004fe400078ec0ff */
[----:B------:R-:W-:-:S03]  /*18a0*/  SHF.L.U32 R5, R11, 0x1f, RZ ;  /* 0x0000001f0b057819 */ /* 0x000fc600000006ff */
[----:B------:R-:W-:-:S04]  /*18b0*/  IMAD R2, R12, 0x8, R2 ;  /* 0x000000080c027824 */ /* 0x000fc800078e0202 */
[----:B------:R-:W2:Y:S02]  /*18c0*/  SYNCS.PHASECHK.TRANS64.TRYWAIT P0, [R2+URZ+0x150], R5 ;  /* 0x00015005020075a7 */ /* 0x000ea400080011ff */
[----:B--2---:R-:W-:Y:S05]  /*18d0*/  @!P0 BRA `(.L_x_25) ;  /* 0x0000006800548947 */ /* 0x004fea0003800000 */
.L_x_141:
[----:B------:R-:W-:Y:S01]  /*18e0*/  VIADD R12, R12, 0x1 ;  /* 0x000000010c0c7836 */ /* 0x000fe20000000000 */
[----:B------:R2:W-:Y:S04]  /*18f0*/  SYNCS.ARRIVE.TRANS64.A1T0 RZ, [R2+URZ+0x140], RZ ;  /* 0x000140ff02ff79a7 */ /* 0x0005e800081000ff */
[----:B------:R-:W-:-:S04]  /*1900*/  ISETP.NE.AND P0, PT, R12, 0x2, PT ;  /* 0x000000020c00780c */ /* 0x000fc80003f05270 */
[----:B------:R-:W-:Y:S02]  /*1910*/  SEL R12, R12, RZ, P0 ;  /* 0x000000ff0c0c7207 */ /* 0x000fe40000000000 */
[----:B--2---:R-:W-:-:S04]  /*1920*/  SEL R2, RZ, 0x1, P0 ;  /* 0x00000001ff027807 */ /* 0x004fc80000000000 */
[----:B------:R-:W-:-:S07]  /*1930*/  LOP3.LUT R11, R11, R2, RZ, 0x3c, !PT ;  /* 0x000000020b0b7212 */ /* 0x000fce00078e3cff */
.L_x_24:
[----:B------:R-:W-:Y:S01]  /*1940*/  UMOV UR4, 0x400 ;  /* 0x0000040000047882 */ /* 0x000fe20000000000 */
[----:B------:R-:W-:Y:S01]  /*1950*/  SHF.L.U32 R2, R15, 0x1f, RZ ;  /* 0x0000001f0f027819 */ /* 0x000fe200000006ff */
[----:B-1----:R-:W-:Y:S01]  /*1960*/  ULEA UR4, UR46, UR4, 0x18 ;  /* 0x000000042e047291 */ /* 0x002fe2000f8ec0ff */
[----:B------:R-:W-:Y:S01]  /*1970*/  R2UR UR35, R16 ;  /* 0x00000000102372ca */ /* 0x000fe200000e0000 */
[----:B------:R-:W-:Y:S01]  /*1980*/  UISETP.GE.U32.AND UP0, UPT, UR15, 0x7f, UPT ;  /* 0x0000007f0f00788c */ /* 0x000fe2000bf06070 */
[----:B------:R-:W-:Y:S01]  /*1990*/  R2UR UR11, R17 ;  /* 0x00000000110b72ca */ /* 0x000fe200000e0000 */
[----:B------:R-:W-:Y:S01]  /*19a0*/  ULEA UR8, UR13, UR4, 0x3 ;  /* 0x000000040d087291 */ /* 0x000fe2000f8e18ff */
[----:B------:R-:W-:-:S08]  /*19b0*/  UMOV UR23, URZ ;  /* 0x000000ff00177c82 */ /* 0x000fd00008000000 */
[----:B------:R1:W2:Y:S01]  /*19c0*/  SYNCS.PHASECHK.TRANS64.TRYWAIT P0, [UR8+0x50], R2 ;  /* 0x00005002ff0075a7 */ /* 0x0002a20008001108 */
[----:B------:R-:W-:-:S13]  /*19d0*/  R2UR UR8, R4 ;  /* 0x00000000040872ca */ /* 0x000fda00000e0000 */
[----:B------:R-:W-:Y:S01]  /*19e0*/  ULEA UR11, UR8, UR11, 0x6 ;  /* 0x0000000b080b7291 */ /* 0x000fe2000f8e30ff */
[----:B-1----:R-:W-:-:S05]  /*19f0*/  LEA.HI R2, R3, R3, RZ, 0x1 ;  /* 0x0000000303027211 */ /* 0x002fca00078f08ff */
[----:B------:R-:W-:-:S05]  /*1a00*/  IMAD.SHL.U32 R2, R2, 0x80, RZ ;  /* 0x0000008002027824 */ /* 0x000fca00078e00ff */
[----:B------:R-:W-:-:S04]  /*1a10*/  LOP3.LUT R2, R2, 0xffffff00, RZ, 0xc0, !PT ;  /* 0xffffff0002027812 */ /* 0x000fc800078ec0ff */
[----:B------:R-:W-:-:S13]  /*1a20*/  R2UR UR9, R2 ;  /* 0x00000000020972ca */ /* 0x000fda00000e0000 */
[----:B------:R-:W-:Y:S01]  /*1a30*/  ULOP3.LUT UR35, UR9, 0x80, UR35, 0xf8, !UPT ;  /* 0x0000008009237892 */ /* 0x000fe2000f8ef823 */
[----:B------:R-:W-:Y:S11]  /*1a40*/  BRA.U !UP0, `(.L_x_26) ;  /* 0x0000000108c07547 */ /* 0x000ff6000b800000 */
[----:B------:R-:W-:Y:S01]  /*1a50*/  UMOV UR16, UR6 ;  /* 0x0000000600107c82 */ /* 0x000fe20008000000 */
[----:B------:R-:W-:Y:S01]  /*1a60*/  UMOV UR17, UR13 ;  /* 0x0000000d00117c82 */ /* 0x000fe20008000000 */
[----:B------:R-:W-:-:S05]  /*1a70*/  UMOV UR34, URZ ;  /* 0x000000ff00227c82 */ /* 0x000fca0008000000 */
.L_x_32:
[----:B------:R-:W-:Y:S01]  /*1a80*/  ULEA UR33, UR17, UR4, 0x3 ;  /* 0x0000000411217291 */ /* 0x000fe2000f8e18ff */
[----:B------:R-:W-:Y:S01]  /*1a90*/  @P5 MOV R3, 0xa000 ;  /* 0x0000a00000035802 */ /* 0x000fe20000000f00 */
[----:B-12-4-:R-:W-:Y:S10]  /*1aa0*/  @P0 BRA `(.L_x_27) ;  /* 0x00000000000c0947 */ /* 0x016ff40003800000 */
[----:B------:R-:W-:-:S04]  /*1ab0*/  SHF.L.U32 R4, R15, 0x1f, RZ ;  /* 0x0000001f0f047819 */ /* 0x000fc800000006ff */
[----:B------:R-:W1:Y:S02]  /*1ac0*/  SYNCS.PHASECHK.TRANS64.TRYWAIT P0, [UR33+0x50], R4 ;  /* 0x00005004ff0075a7 */ /* 0x000e640008001121 */
[----:B-1----:R-:W-:Y:S05]  /*1ad0*/  @!P0 BRA `(.L_x_28) ;  /* 0x0000006400e88947 */ /* 0x002fea0003800000 */
.L_x_27:
[----:B------:R2:W-:Y:S01]  /*1ae0*/  @P5 SYNCS.ARRIVE.TRANS64 RZ, [UR33], R3 ;  /* 0x00000003ffff59a7 */ /* 0x0005e20008000021 */
[----:B------:R-:W-:Y:S02]  /*1af0*/  ULOP3.LUT UR8, UR7, 0x2, URZ, 0xfc, !UPT ;  /* 0x0000000207087892 */ /* 0x000fe4000f8efcff */
[----:B------:R-:W-:Y:S02]  /*1b00*/  UIADD3 UR16, UPT, UPT, UR16, 0x1, URZ ;  /* 0x0000000110107890 */ /* 0x000fe4000fffe0ff */
[----:B------:R-:W-:Y:S02]  /*1b10*/  UISETP.NE.AND UP0, UPT, UR8, 0x2, UPT ;  /* 0x000000020800788c */ /* 0x000fe4000bf05270 */
[----:B------:R-:W-:-:S07]  /*1b20*/  UISETP.NE.AND UP2, UPT, UR16, 0x1, UPT ;  /* 0x000000011000788c */ /* 0x000fce000bf45270 */
[----:B------:R-:W-:Y:S05]  /*1b30*/  BRA.U UP0, `(.L_x_29) ;  /* 0x0000000100047547 */ /* 0x000fea000b800000 */
[----:B------:R-:W-:Y:S05]  /*1b40*/  BPT.TRAP 0x1 ;  /* 0x000000040000795c */ /* 0x000fea0000300000 */
.L_x_29:
[----:B------:R-:W-:Y:S04]  /*1b50*/  BSSY.RECONVERGENT B0, `(.L_x_30) ;  /* 0x0000003000007945 */ /* 0x000fe80003800200 */
[----:B------:R-:W-:Y:S05]  /*1b60*/  @!P4 BRA `(.L_x_31) ;  /* 0x000000000004c947 */ /* 0x000fea0003800000 */
[----:B------:R-:W-:Y:S05]  /*1b70*/  BPT.TRAP 0x1 ;  /* 0x000000040000795c */ /* 0x000fea0000300000 */
.L_x_31:
[----:B------:R-:W-:Y:S05]  /*1b80*/  BSYNC.RECONVERGENT B0 ;  /* 0x0000000000007941 */ /* 0x000fea0003800200 */
.L_x_30:
[----:B------:R-:W-:Y:S02]  /*1b90*/  UIADD3 UR13, UPT, UPT, UR17, 0x1, URZ ;  /* 0x00000001110d7890 */ /* 0x000fe4000fffe0ff */
[----:B------:R-:W-:Y:S02]  /*1ba0*/  ULEA UR32, UR17, UR4, 0xe ;  /* 0x0000000411207291 */ /* 0x000fe4000f8e70ff */
[----:B------:R-:W-:Y:S02]  /*1bb0*/  UISETP.NE.AND UP0, UPT, UR13, 0xa, UPT ;  /* 0x0000000a0d00788c */ /* 0x000fe4000bf05270 */
[----:B------:R-:W-:Y:S02]  /*1bc0*/  UIADD3 UR28, UP1, UPT, UR24, 0x80, URZ ;  /* 0x00000080181c7890 */ /* 0x000fe4000ff3e0ff */
[----:B------:R-:W-:Y:S02]  /*1bd0*/  USEL UR9, URZ, 0x1, UP0 ;  /* 0x00000001ff097887 */ /* 0x000fe40008000000 */
[----:B------:R-:W-:-:S02]  /*1be0*/  USEL UR13, UR13, URZ, UP0 ;  /* 0x000000ff0d0d7287 */ /* 0x000fc40008000000 */
[----:B------:R-:W-:Y:S02]  /*1bf0*/  UIADD3 UR26, UP0, UPT, UR24, 0x180, URZ ;  /* 0x00000180181a7890 */ /* 0x000fe4000ff1e0ff */
[----:B------:R-:W-:Y:S01]  /*1c00*/  ULEA UR8, UR13, UR4, 0x3 ;  /* 0x000000040d087291 */ /* 0x000fe2000f8e18ff */
[----:B------:R-:W-:Y:S01]  /*1c10*/  LOP3.LUT R15, R15, UR9, RZ, 0x3c, !PT ;  /* 0x000000090f0f7c12 */ /* 0x000fe2000f8e3cff */
[----:B------:R-:W-:Y:S02]  /*1c20*/  ULOP3.LUT UR33, UR33, 0xfefffff8, URZ, 0xc0, !UPT ;  /* 0xfefffff821217892 */ /* 0x000fe4000f8ec0ff */
[----:B------:R-:W-:Y:S01]  /*1c30*/  UIADD3.X UR29, UPT, UPT, URZ, UR25, URZ, UP1, !UPT ;  /* 0x00000019ff1d7290 */ /* 0x000fe20008ffe4ff */
[----:B-1----:R-:W-:Y:S01]  /*1c40*/  SHF.L.U32 R2, R15, 0x1f, RZ ;  /* 0x0000001f0f027819 */ /* 0x002fe200000006ff */
[----:B------:R-:W-:Y:S02]  /*1c50*/  UIADD3 UR32, UPT, UPT, UR32, 0x6400, URZ ;  /* 0x0000640020207890 */ /* 0x000fe4000fffe0ff */
[----:B------:R-:W-:Y:S01]  /*1c60*/  UIADD3.X UR27, UPT, UPT, URZ, UR25, URZ, UP0, !UPT ;  /* 0x00000019ff1b7290 */ /* 0x000fe200087fe4ff */
[----:B------:R1:W4:Y:S01]  /*1c70*/  SYNCS.PHASECHK.TRANS64.TRYWAIT P0, [UR8+0x50], R2 ;  /* 0x00005002ff0075a7 */ /* 0x0003220008001108 */
[----:B------:R-:W-:Y:S01]  /*1c80*/  ULEA UR8, UR17, UR4, 0xc ;  /* 0x0000000411087291 */ /* 0x000fe2000f8e60ff */
[----:B------:R-:W-:Y:S01]  /*1c90*/  UMOV UR18, 0x0 ;  /* 0x0000000000127882 */ /* 0x000fe20000000000 */
[----:B------:R-:W-:-:S02]  /*1ca0*/  UMOV UR19, 0x10000000 ;  /* 0x1000000000137882 */ /* 0x000fc40000000000 */
[----:B------:R-:W-:Y:S01]  /*1cb0*/  UIADD3 UR8, UPT, UPT, UR8, 0x2e400, URZ ;  /* 0x0002e40008087890 */ /* 0x000fe2000fffe0ff */
[----:B------:R2:W-:Y:S01]  /*1cc0*/  UTMALDG.3D.2CTA [UR32], [UR28], desc[UR18] ;  /* 0x000012201c0075b4 */ /* 0x0005e20008211000 */
[----:B------:R-:W-:Y:S01]  /*1cd0*/  UMOV UR10, UR34 ;  /* 0x00000022000a7c82 */ /* 0x000fe20008000000 */
[----:B------:R-:W-:Y:S01]  /*1ce0*/  UMOV UR12, UR36 ;  /* 0x00000024000c7c82 */ /* 0x000fe20008000000 */
[----:B------:R-:W-:Y:S01]  /*1cf0*/  UMOV UR9, UR33 ;  /* 0x0000002100097c82 */ /* 0x000fe20008000000 */
[----:B------:R-:W-:Y:S01]  /*1d00*/  UMOV UR23, UR5 ;  /* 0x0000000500177c82 */ /* 0x000fe20008000000 */
[----:B------:R-:W-:-:S03]  /*1d10*/  UMOV UR17, UR13 ;  /* 0x0000000d00117c82 */ /* 0x000fc60008000000 */
[----:B------:R1:W-:Y:S01]  /*1d20*/  UTMALDG.3D.2CTA [UR8], [UR26], desc[UR18] ;  /* 0x000012081a0075b4 */ /* 0x0003e20008211000 */
[----:B--2---:R-:W-:Y:S01]  /*1d30*/  UIADD3 UR34, UPT, UPT, UR34, 0x40, URZ ;  /* 0x0000004022227890 */ /* 0x004fe2000fffe0ff */
[----:B------:R-:W-:Y:S11]  /*1d40*/  BRA.U UP2, `(.L_x_32) ;  /* 0xfffffffd024c7547 */ /* 0x000ff6000b83ffff */
.L_x_26:
[----:B-1----:R-:W-:Y:S01]  /*1d50*/  ULEA UR8, UR13, UR4, 0x3 ;  /* 0x000000040d087291 */ /* 0x002fe2000f8e18ff */
[----:B------:R-:W-:Y:S01]  /*1d60*/  SHF.L.U32 R2, R15, 0x1f, RZ ;  /* 0x0000001f0f027819 */ /* 0x000fe200000006ff */
[----:B------:R-:W-:Y:S01]  /*1d70*/  @!P1 SYNCS.ARRIVE.TRANS64.A1T0 RZ, [UR4+0xd8], RZ ;  /* 0x0000d8ffffff99a7 */ /* 0x000fe20008100004 */
[----:B------:R-:W-:-:S06]  /*1d80*/  UISETP.GT.AND UP0, UPT, UR22, UR21, UPT ;  /* 0x000000151600728c */ /* 0x000fcc000bf04270 */
[----:B--2-4-:R1:W2:Y:S03]  /*1d90*/  SYNCS.PHASECHK.TRANS64.TRYWAIT P0, [UR8+0x50], R2 ;  /* 0x00005002ff0075a7 */ /* 0x0142a60008001108 */
[----:B------:R-:W-:Y:S05]  /*1da0*/  BRA.U !UP0, `(.L_x_33) ;  /* 0x0000000108c07547 */ /* 0x000fea000b800000 */
[----:B------:R-:W-:Y:S01]  /*1db0*/  UIADD3 UR26, UPT, UPT, UR14, UR23, URZ ;  /* 0x000000170e1a7290 */ /* 0x000fe2000fffe0ff */
[----:B------:R-:W-:-:S11]  /*1dc0*/  UMOV UR27, UR13 ;  /* 0x0000000d001b7c82 */ /* 0x000fd60008000000 */
.L_x_39:
[----:B------:R-:W-:Y:S01]  /*1dd0*/  ULEA UR17, UR27, UR4, 0x3 ;  /* 0x000000041b117291 */ /* 0x000fe2000f8e18ff */
[----:B--2---:R-:W-:Y:S01]  /*1de0*/  @P5 MOV R3, 0xa000 ;  /* 0x0000a00000035802 */ /* 0x004fe20000000f00 */
[----:B-12---:R-:W-:Y:S10]  /*1df0*/  @P0 BRA `(.L_x_34) ;  /* 0x00000000000c0947 */ /* 0x006ff40003800000 */
[----:B------:R-:W-:-:S04]  /*1e00*/  SHF.L.U32 R4, R15, 0x1f, RZ ;  /* 0x0000001f0f047819 */ /* 0x000fc800000006ff */
[----:B------:R-:W2:Y:S02]  /*1e10*/  SYNCS.PHASECHK.TRANS64.TRYWAIT P0, [UR17+0x50], R4 ;  /* 0x00005004ff0075a7 */ /* 0x000ea40008001111 */
[----:B--2---:R-:W-:Y:S05]  /*1e20*/  @!P0 BRA `(.L_x_35) ;  /* 0x00000064002c8947 */ /* 0x004fea0003800000 */
.L_x_34:
[----:B------:R2:W-:Y:S01]  /*1e30*/  @P5 SYNCS.ARRIVE.TRANS64 RZ, [UR17], R3 ;  /* 0x00000003ffff59a7 */ /* 0x0005e20008000011 */
[----:B------:R-:W-:-:S04]  /*1e40*/  ULOP3.LUT UR8, UR7, 0x2, URZ, 0xfc, !UPT ;  /* 0x0000000207087892 */ /* 0x000fc8000f8efcff */
[----:B------:R-:W-:-:S09]  /*1e50*/  UISETP.NE.AND UP0, UPT, UR8, 0x2, UPT ;  /* 0x000000020800788c */ /* 0x000fd2000bf05270 */
[----:B------:R-:W-:Y:S05]  /*1e60*/  BRA.U UP0, `(.L_x_36) ;  /* 0x0000000100047547 */ /* 0x000fea000b800000 */
[----:B------:R-:W-:Y:S05]  /*1e70*/  BPT.TRAP 0x1 ;  /* 0x000000040000795c */ /* 0x000fea0000300000 */
.L_x_36:
[----:B------:R-:W-:Y:S04]  /*1e80*/  BSSY.RECONVERGENT B0, `(.L_x_37) ;  /* 0x0000003000007945 */ /* 0x000fe80003800200 */
[----:B------:R-:W-:Y:S05]  /*1e90*/  @!P4 BRA `(.L_x_38) ;  /* 0x000000000004c947 */ /* 0x000fea0003800000 */
[----:B------:R-:W-:Y:S05]  /*1ea0*/  BPT.TRAP 0x1 ;  /* 0x000000040000795c */ /* 0x000fea0000300000 */
.L_x_38:
[----:B------:R-:W-:Y:S05]  /*1eb0*/  BSYNC.RECONVERGENT B0 ;  /* 0x0000000000007941 */ /* 0x000fea0003800200 */
.L_x_37:
        /* <DEDUP_REMOVED lines=9> */
[----:B------:R-:W-:Y:S02]  /*1f50*/  USHF.L.U32 UR18, UR23, 0x6, URZ ;  /* 0x0000000617127899 */ /* 0x000fe400080006ff */
[----:B------:R-:W-:Y:S01]  /*1f60*/  ULOP3.LUT UR17, UR17, 0xfefffff8, URZ, 0xc0, !UPT ;  /* 0xfefffff811117892 */ /* 0x000fe2000f8ec0ff */
[----:B-1----:R-:W-:Y:S01]  /*1f70*/  SHF.L.U32 R2, R15, 0x1f, RZ ;  /* 0x0000001f0f027819 */ /* 0x002fe200000006ff */
[----:B------:R-:W-:Y:S02]  /*1f80*/  UIADD3 UR16, UPT, UPT, UR16, 0x6400, URZ ;  /* 0x0000640010107890 */ /* 0x000fe4000fffe0ff */
[----:B------:R-:W-:Y:S01]  /*1f90*/  UIADD3.X UR33, UPT, UPT, URZ, UR25, URZ, UP1, !UPT ;  /* 0x00000019ff217290 */ /* 0x000fe20008ffe4ff */
[----:B------:R4:W1:Y:S01]  /*1fa0*/  SYNCS.PHASECHK.TRANS64.TRYWAIT P0, [UR8+0x50], R2 ;  /* 0x00005002ff0075a7 */ /* 0x0008620008001108 */
[----:B------:R-:W-:-:S02]  /*1fb0*/  ULEA UR8, UR27, UR4, 0xc ;  /* 0x000000041b087291 */ /* 0x000fc4000f8e60ff */
[----:B------:R-:W-:Y:S02]  /*1fc0*/  UIADD3.X UR31, UPT, UPT, URZ, UR25, URZ, UP0, !UPT ;  /* 0x00000019ff1f7290 */ /* 0x000fe400087fe4ff */
[----:B------:R-:W-:Y:S01]  /*1fd0*/  UIADD3 UR8, UPT, UPT, UR8, 0x2e400, URZ ;  /* 0x0002e40008087890 */ /* 0x000fe2000fffe0ff */
[----:B------:R-:W-:Y:S01]  /*1fe0*/  UMOV UR28, 0x0 ;  /* 0x00000000001c7882 */ /* 0x000fe20000000000 */
[----:B------:R-:W-:Y:S01]  /*1ff0*/  UMOV UR29, 0x10000000 ;  /* 0x10000000001d7882 */ /* 0x000fe20000000000 */
[----:B------:R-:W-:Y:S01]  /*2000*/  UMOV UR19, UR35 ;  /* 0x0000002300137c82 */ /* 0x000fe20008000000 */
[----:B------:R-:W-:Y:S01]  /*2010*/  UMOV UR20, UR36 ;  /* 0x0000002400147c82 */ /* 0x000fe20008000000 */
[----:B------:R-:W-:Y:S01]  /*2020*/  UMOV UR12, UR36 ;  /* 0x00000024000c7c82 */ /* 0x000fe20008000000 */
[----:B------:R-:W-:Y:S01]  /*2030*/  UMOV UR9, UR17 ;  /* 0x0000001100097c82 */ /* 0x000fe20008000000 */
[----:B------:R-:W-:Y:S01]  /*2040*/  UMOV UR10, UR18 ;  /* 0x00000012000a7c82 */ /* 0x000fe20008000000 */
[----:B------:R4:W-:Y:S01]  /*2050*/  UTMALDG.3D.2CTA [UR16], [UR32], desc[UR28] ;  /* 0x00001c10200075b4 */ /* 0x0009e20008211000 */
[----:B------:R-:W-:Y:S01]  /*2060*/  UIADD3 UR23, UPT, UPT, UR23, 0x1, URZ ;  /* 0x0000000117177890 */ /* 0x000fe2000fffe0ff */
[----:B------:R-:W-:-:S03]  /*2070*/  UMOV UR27, UR13 ;  /* 0x0000000d001b7c82 */ /* 0x000fc60008000000 */
[----:B------:R-:W-:Y:S01]  /*2080*/  UISETP.NE.AND UP0, UPT, UR23, UR26, UPT ;  /* 0x0000001a1700728c */ /* 0x000fe2000bf05270 */
[----:B------:R4:W-:Y:S08]  /*2090*/  UTMALDG.3D.2CTA [UR8], [UR30], desc[UR28] ;  /* 0x00001c081e0075b4 */ /* 0x0009f00008211000 */
[----:B----4-:R-:W-:Y:S05]  /*20a0*/  BRA.U UP0, `(.L_x_39) ;  /* 0xfffffffd00487547 */ /* 0x010fea000b83ffff */
.L_x_33:
[C---:B-1----:R-:W-:Y:S01]  /*20b0*/  LEA R2, R14.reuse, UR4, 0x3 ;  /* 0x000000040e027c11 */ /* 0x042fe2000f8e18ff */
[----:B------:R-:W-:Y:S01]  /*20c0*/  NOP ;  /* 0x0000000000007918 */ /* 0x000fe20000000000 */
[----:B--2---:R-:W-:Y:S02]  /*20d0*/  SHF.L.U32 R3, R13, 0x1f, RZ ;  /* 0x0000001f0d037819 */ /* 0x004fe400000006ff */
[----:B------:R-:W-:Y:S02]  /*20e0*/  LEA R4, R14, UR4, 0x4 ;  /* 0x000000040e047c11 */ /* 0x000fe4000f8e20ff */
[----:B------:R-:W1:Y:S02]  /*20f0*/  SYNCS.PHASECHK.TRANS64.TRYWAIT P0, [R2+URZ+0xe0], R3 ;  /* 0x0000e003020075a7 */ /* 0x000e6400080011ff */
[----:B-1----:R-:W-:Y:S05]  /*2100*/  @!P0 BRA `(.L_x_40) ;  /* 0x00000060008c8947 */ /* 0x002fea0003800000 */
.L_x_144:
[----:B------:R-:W2:Y:S01]  /*2110*/  LDS.128 R4, [R4+0x170] ;  /* 0x0001700004047984 */ /* 0x000ea20000000c00 */
[----:B------:R-:W-:Y:S01]  /*2120*/  ISETP.GE.AND P0, PT, R40, 0x1, PT ;  /* 0x000000012800780c */ /* 0x000fe20003f06270 */
[----:B-1----:R-:W-:Y:S01]  /*2130*/  VIADD R2, R2, 0xf0 ;  /* 0x000000f002027836 */ /* 0x002fe20000000000 */
[----:B------:R-:W-:Y:S01]  /*2140*/  @!PT LDS RZ, [RZ] ;  /* 0x00000000fffff984 */ /* 0x000fe20000000800 */
[----:B------:R-:W-:Y:S01]  /*2150*/  @!PT LDS RZ, [RZ] ;  /* 0x00000000fffff984 */ /* 0x000fe20000000800 */
[----:B------:R-:W-:Y:S01]  /*2160*/  @!PT LDS RZ, [RZ] ;  /* 0x00000000fffff984 */ /* 0x000fe20000000800 */
[----:B------:R-:W-:Y:S01]  /*2170*/  @!PT LDS RZ, [RZ] ;  /* 0x00000000fffff984 */ /* 0x000fe20000000800 */
[----:B------:R1:W-:Y:S06]  /*2180*/  MEMBAR.ALL.CTA ;  /* 0x0000000000007992 */ /* 0x0003ec0000008000 */
[----:B-1----:R-:W1:Y:S01]  /*2190*/  FENCE.VIEW.ASYNC.S ;  /* 0x00000000000073c6 */ /* 0x002e620000000000 */
[----:B------:R-:W-:-:S04]  /*21a0*/  PRMT R2, RZ, 0x654, R2 ;  /* 0x00000654ff027816 */ /* 0x000fc80000000002 */
[----:B-1----:R1:W-:Y:S01]  /*21b0*/  SYNCS.ARRIVE.TRANS64.RED.A1T0 RZ, [R2+URZ], RZ ;  /* 0x000000ff02ff79a7 */ /* 0x0023e200081004ff */
[----:B--2---:R-:W-:-:S13]  /*21c0*/  LOP3.LUT P2, RZ, R6, 0x1, RZ, 0xc0, !PT ;  /* 0x0000000106ff7812 */ /* 0x004fda000784c0ff */
[----:B------:R-:W-:Y:S01]  /*21d0*/  @P2 SHF.R.U32.HI R3, RZ, 0x10, R5 ;  /* 0x00000010ff032819 */ /* 0x000fe20000011605 */
[----:B------:R-:W-:Y:S01]  /*21e0*/  VOTEU.ANY UP0, P2 ;  /* 0x0000000000ff7886 */ /* 0x000fe20001000100 */
[----:B------:R-:W-:Y:S02]  /*21f0*/  @P2 MOV R10, R4 ;  /* 0x00000004000a2202 */ /* 0x000fe40000000f00 */
[----:B------:R-:W-:Y:S02]  /*2200*/  @P2 R2UR.BROADCAST UR8, R3 ;  /* 0x00000000030822ca */ /* 0x000fe400008e0000 */
[----:B------:R-:W-:-:S11]  /*2210*/  @P2 LOP3.LUT R9, R5, 0xffff, RZ, 0xc0, !PT ;  /* 0x0000ffff05092812 */ /* 0x000fd600078ec0ff */
[----:B------:R-:W-:Y:S01]  /*2220*/  @UP0 UMOV UR36, UR8 ;  /* 0x0000000800240c82 */ /* 0x000fe20008000000 */
[----:B-1----:R-:W-:Y:S05]  /*2230*/  @!P0 BRA `(.L_x_41) ;  /* 0x0000000000b88947 */ /* 0x002fea0003800000 */
[----:B------:R-:W3:Y:S01]  /*2240*/  LDC.64 R4, c[0x0][0xb18] ;  /* 0x0002c600ff047b82 */ /* 0x000ee20000000a00 */
[----:B------:R-:W-:-:S07]  /*2250*/  ISETP.NE.AND P3, PT, R40, 0x1, PT ;  /* 0x000000012800780c */ /* 0x000fce0003f65270 */
[----:B------:R-:W1:Y:S08]  /*2260*/  LDC.64 R6, c[0x0][0xb10] ;  /* 0x0002c400ff067b82 */ /* 0x000e700000000a00 */
[----:B------:R-:W2:Y:S08]  /*2270*/  LDC R18, c[0x0][0xb20] ;  /* 0x0002c800ff127b82 */ /* 0x000eb00000000800 */
[----:B------:R-:W4:Y:S01]  /*2280*/  LDC R19, c[0x0][0xb0c] ;  /* 0x0002c300ff137b82 */ /* 0x000f220000000800 */
[----:B---3--:R-:W-:Y:S01]  /*2290*/  IMAD.HI.U32 R21, R0, R5, RZ ;  /* 0x0000000500157227 */ /* 0x008fe200078e00ff */
[----:B------:R-:W-:-:S03]  /*22a0*/  ISETP.NE.AND P0, PT, R4, 0x1, PT ;  /* 0x000000010400780c */ /* 0x000fc60003f05270 */
[----:B------:R-:W-:-:S03]  /*22b0*/  IMAD.HI.U32 R5, R9, R5, RZ ;  /* 0x0000000509057227 */ /* 0x000fc600078e00ff */
[----:B------:R-:W3:Y:S01]  /*22c0*/  LDC.64 R2, c[0x0][0xb28] ;  /* 0x0002ca00ff027b82 */ /* 0x000ee20000000a00 */
[----:B-1----:R-:W-:-:S04]  /*22d0*/  IMAD.HI.U32 R22, R8, R6, RZ ;  /* 0x0000000608167227 */ /* 0x002fc800078e00ff */
[----:B------:R-:W-:Y:S01]  /*22e0*/  IMAD.HI.U32 R23, R10, R6, RZ ;  /* 0x000000060a177227 */ /* 0x000fe200078e00ff */
[----:B------:R-:W-:Y:S02]  /*22f0*/  SHF.R.U32.HI R22, RZ, R7, R22 ;  /* 0x00000007ff167219 */ /* 0x000fe40000011616 */
[-C--:B--2---:R-:W-:Y:S02]  /*2300*/  SHF.R.U32.HI R21, RZ, R18.reuse, R21 ;  /* 0x00000012ff157219 */ /* 0x084fe40000011615 */
[----:B------:R-:W-:Y:S02]  /*2310*/  SHF.R.U32.HI R5, RZ, R18, R5 ;  /* 0x00000012ff057219 */ /* 0x000fe40000011605 */
[----:B------:R-:W-:Y:S02]  /*2320*/  SEL R21, R0, R21, !P0 ;  /* 0x0000001500157207 */ /* 0x000fe40004000000 */
[----:B------:R-:W-:Y:S02]  /*2330*/  SHF.R.U32.HI R23, RZ, R7, R23 ;  /* 0x00000007ff177219 */ /* 0x000fe40000011617 */
[----:B----4-:R-:W-:-:S02]  /*2340*/  ISETP.NE.AND P1, PT, R19, 0x1, PT ;  /* 0x000000011300780c */ /* 0x010fc40003f25270 */
[----:B------:R-:W-:Y:S02]  /*2350*/  SEL R5, R9, R5, !P0 ;  /* 0x0000000509057207 */ /* 0x000fe40004000000 */
[----:B------:R-:W-:Y:S02]  /*2360*/  SEL R22, R8, R22, !P1 ;  /* 0x0000001608167207 */ /* 0x000fe40004800000 */
[----:B------:R-:W-:Y:S01]  /*2370*/  SEL R23, R10, R23, !P1 ;  /* 0x000000170a177207 */ /* 0x000fe20004800000 */
[----:B---3--:R-:W-:-:S04]  /*2380*/  IMAD.HI.U32 R20, R21, R2, RZ ;  /* 0x0000000215147227 */ /* 0x008fc800078e00ff */
        /* <DEDUP_REMOVED lines=10> */
[----:B------:R-:W-:-:S04]  /*2430*/  @!P0 IMAD.HI.U32 R7, R23, R2, RZ ;  /* 0x0000000217078227 */ /* 0x000fc800078e00ff */
[----:B------:R-:W-:Y:S01]  /*2440*/  IMAD.MOV R2, RZ, RZ, -R6 ;  /* 0x000000ffff027224 */ /* 0x000fe200078e0a06 */
[----:B------:R-:W-:Y:S02]  /*2450*/  @!P0 SHF.R.U32.HI R3, RZ, R3, R7 ;  /* 0x00000003ff038219 */ /* 0x000fe40000011607 */
[----:B------:R-:W-:Y:S01]  /*2460*/  IADD3 R7, PT, PT, -R5, RZ, RZ ;  /* 0x000000ff05077210 */ /* 0x000fe20007ffe1ff */
[----:B------:R-:W-:Y:S01]  /*2470*/  IMAD R2, R40, R2, R5 ;  /* 0x0000000228027224 */ /* 0x000fe200078e0205 */
        /* <DEDUP_REMOVED lines=10> */
.L_x_41:
[----:B------:R-:W1:Y:S02]  /*2520*/  LDCU UR8, c[0x0][0xb30] ;  /* 0x00016600ff0877ac */ /* 0x000e640008000800 */
[----:B-1----:R-:W-:-:S09]  /*2530*/  UISETP.NE.AND UP0, UPT, UR8, 0x1, UPT ;  /* 0x000000010800788c */ /* 0x002fd2000bf05270 */
[----:B------:R-:W-:Y:S05]  /*2540*/  BRA.U UP0, `(.L_x_42) ;  /* 0x0000000100407547 */ /* 0x000fea000b800000 */
[----:B------:R-:W1:Y:S08]  /*2550*/  LDC.64 R4, c[0x0][0xb10] ;  /* 0x0002c400ff047b82 */ /* 0x000e700000000a00 */
[----:B------:R-:W2:Y:S08]  /*2560*/  LDC.64 R2, c[0x0][0xb18] ;  /* 0x0002c600ff027b82 */ /* 0x000eb00000000a00 */
[----:B------:R-:W4:Y:S08]  /*2570*/  LDC R6, c[0x0][0xb20] ;  /* 0x0002c800ff067b82 */ /* 0x000f300000000800 */
[----:B------:R-:W3:Y:S01]  /*2580*/  LDC R7, c[0x0][0xb0c] ;  /* 0x0002c300ff077b82 */ /* 0x000ee20000000800 */
[----:B-1----:R-:W-:-:S05]  /*2590*/  IMAD.HI.U32 R4, R10, R4, RZ ;  /* 0x000000040a047227 */ /* 0x002fca00078e00ff */
[----:B------:R-:W-:Y:S01]  /*25a0*/  SHF.R.U32.HI R4, RZ, R5, R4 ;  /* 0x00000005ff047219 */ /* 0x000fe20000011604 */
[----:B--2---:R-:W-:Y:S01]  /*25b0*/  IMAD.HI.U32 R3, R9, R3, RZ ;  /* 0x0000000309037227 */ /* 0x004fe200078e00ff */
[----:B------:R-:W-:-:S04]  /*25c0*/  ISETP.NE.AND P0, PT, R2, 0x1, PT ;  /* 0x000000010200780c */ /* 0x000fc80003f05270 */
[----:B----4-:R-:W-:-:S04]  /*25d0*/  SHF.R.U32.HI R3, RZ, R6, R3 ;  /* 0x00000006ff037219 */ /* 0x010fc80000011603 */
[----:B------:R-:W-:Y:S02]  /*25e0*/  SEL R3, R9, R3, !P0 ;  /* 0x0000000309037207 */ /* 0x000fe40004000000 */
[----:B---3--:R-:W-:-:S04]  /*25f0*/  ISETP.NE.AND P1, PT, R7, 0x1, PT ;  /* 0x000000010700780c */ /* 0x008fc80003f25270 */
[----:B------:R-:W-:-:S05]  /*2600*/  SEL R4, R10, R4, !P1 ;  /* 0x000000040a047207 */ /* 0x000fca0004800000 */
[----:B------:R-:W-:Y:S02]  /*2610*/  IMAD.IADD R5, R3, 0x1, -R4 ;  /* 0x0000000103057824 */ /* 0x000fe400078e0a04 */
[----:B------:R-:W-:Y:S02]  /*2620*/  IMAD.IADD R3, R4, 0x1, -R3 ;  /* 0x0000000104037824 */ /* 0x000fe400078e0a03 */
[----:B------:R-:W-:Y:S02]  /*2630*/  IMAD R10, R5, R7, R10 ;  /* 0x00000007050a7224 */ /* 0x000fe400078e020a */
[----:B------:R-:W-:-:S07]  /*2640*/  IMAD R9, R3, R2, R9 ;  /* 0x0000000203097224 */ /* 0x000fce00078e0209 */
.L_x_42:
[----:B------:R-:W-:Y:S01]  /*2650*/  VIADD R14, R14, 0x1 ;  /* 0x000000010e0e7836 */ /* 0x000fe20000000000 */
[----:B------:R-:W-:Y:S01]  /*2660*/  PLOP3.LUT P1, PT, PT, PT, PT, 0x80, 0x8 ;  /* 0x000000000008781c */ /* 0x000fe20003f2f070 */
[----:B------:R-:W-:Y:S02]  /*2670*/  IMAD.IADD R3, R10, 0x1, R97 ;  /* 0x000000010a037824 */ /* 0x000fe400078e0261 */
[----:B------:R-:W-:Y:S01]  /*2680*/  IMAD.IADD R4, R9, 0x1, R96 ;  /* 0x0000000109047824 */ /* 0x000fe200078e0260 */
[----:B------:R-:W-:-:S04]  /*2690*/  ISETP.NE.AND P0, PT, R14, 0x2, PT ;  /* 0x000000020e00780c */ /* 0x000fc80003f05270 */
[----:B------:R-:W-:Y:S02]  /*26a0*/  SEL R2, RZ, 0x1, P0 ;  /* 0x00000001ff027807 */ /* 0x000fe40000000000 */
[----:B------:R-:W-:Y:S02]  /*26b0*/  SEL R14, R14, RZ, P0 ;  /* 0x000000ff0e0e7207 */ /* 0x000fe40000000000 */
[----:B------:R-:W-:Y:S01]  /*26c0*/  LOP3.LUT R13, R13, R2, RZ, 0x3c, !PT ;  /* 0x000000020d0d7212 */ /* 0x000fe200078e3cff */
[----:B------:R-:W-:Y:S06]  /*26d0*/  @P2 BRA `(.L_x_43) ;  /* 0xfffffff000582947 */ /* 0x000fec000383ffff */
[----:B------:R-:W-:Y:S01]  /*26e0*/  UIADD3 UR4, UPT, UPT, UR4, 0x50, URZ ;  /* 0x0000005004047890 */ /* 0x000fe2000fffe0ff */
[----:B------:R-:W-:-:S03]  /*26f0*/  SHF.L.U32 R2, R15, 0x1f, RZ ;  /* 0x0000001f0f027819 */ /* 0x000fc600000006ff */
[----:B------:R-:W-:-:S09]  /*2700*/  ULEA UR5, UR13, UR4, 0x3 ;  /* 0x000000040d057291 */ /* 0x000fd2000f8e18ff */
[----:B------:R-:W1:Y:S02]  /*2710*/  SYNCS.PHASECHK.TRANS64.TRYWAIT P0, [UR5], R2 ;  /* 0x00000002ff0075a7 */ /* 0x000e640008001105 */
[----:B-1----:R-:W-:Y:S05]  /*2720*/  @!P0 BRA `(.L_x_44) ;  /* 0x0000005c00188947 */ /* 0x002fea0003800000 */
.L_x_146:
[----:B------:R-:W-:-:S04]  /*2730*/  UIADD3 UR6, UPT, UPT, UR13, 0x1, URZ ;  /* 0x000000010d067890 */ /* 0x000fc8000fffe0ff */
[----:B------:R-:W-:-:S04]  /*2740*/  UISETP.NE.AND UP0, UPT, UR6, 0xa, UPT ;  /* 0x0000000a0600788c */ /* 0x000fc8000bf05270 */
[----:B------:R-:W-:Y:S02]  /*2750*/  USEL UR7, URZ, 0x1, UP0 ;  /* 0x00000001ff077887 */ /* 0x000fe40008000000 */
[----:B------:R-:W-:-:S04]  /*2760*/  USEL UR6, UR6, URZ, UP0 ;  /* 0x000000ff06067287 */ /* 0x000fc80008000000 */
[----:B------:R-:W-:Y:S01]  /*2770*/  ULEA UR5, UR6, UR4, 0x3 ;  /* 0x0000000406057291 */ /* 0x000fe2000f8e18ff */
[----:B-1----:R-:W-:-:S04]  /*2780*/  LOP3.LUT R2, R15, UR7, RZ, 0x3c, !PT ;  /* 0x000000070f027c12 */ /* 0x002fc8000f8e3cff */
[----:B------:R-:W-:-:S04]  /*2790*/  SHF.L.U32 R3, R2, 0x1f, RZ ;  /* 0x0000001f02037819 */ /* 0x000fc800000006ff */
[----:B------:R-:W1:Y:S02]  /*27a0*/  SYNCS.PHASECHK.TRANS64.TRYWAIT P0, [UR5], R3 ;  /* 0x00000003ff0075a7 */ /* 0x000e640008001105 */
[----:B-1----:R-:W-:Y:S05]  /*27b0*/  @!P0 BRA `(.L_x_45) ;  /* 0x0000005c000c8947 */ /* 0x002fea0003800000 */
.L_x_148:
[----:B------:R-:W-:-:S04]  /*27c0*/  UIADD3 UR6, UPT, UPT, UR6, 0x1, URZ ;  /* 0x0000000106067890 */ /* 0x000fc8000fffe0ff */
[----:B------:R-:W-:-:S04]  /*27d0*/  UISETP.NE.AND UP0, UPT, UR6, 0xa, UPT ;  /* 0x0000000a0600788c */ /* 0x000fc8000bf05270 */
[----:B------:R-:W-:Y:S02]  /*27e0*/  USEL UR7, URZ, 0x1, UP0 ;  /* 0x00000001ff077887 */ /* 0x000fe40008000000 */
[----:B------:R-:W-:-:S04]  /*27f0*/  USEL UR6, UR6, URZ, UP0 ;  /* 0x000000ff06067287 */ /* 0x000fc80008000000 */
[----:B------:R-:W-:Y:S01]  /*2800*/  ULEA UR5, UR6, UR4, 0x3 ;  /* 0x0000000406057291 */ /* 0x000fe2000f8e18ff */
[----:B------:R-:W-:-:S04]  /*2810*/  LOP3.LUT R2, R2, UR7, RZ, 0x3c, !PT ;  /* 0x0000000702027c12 */ /* 0x000fc8000f8e3cff */
[----:B-1----:R-:W-:-:S04]  /*2820*/  SHF.L.U32 R3, R2, 0x1f, RZ ;  /* 0x0000001f02037819 */ /* 0x002fc800000006ff */
[----:B------:R-:W1:Y:S02]  /*2830*/  SYNCS.PHASECHK.TRANS64.TRYWAIT P0, [UR5], R3 ;  /* 0x00000003ff0075a7 */ /* 0x000e640008001105 */
[----:B-1----:R-:W-:Y:S05]  /*2840*/  @!P0 BRA `(.L_x_46) ;  /* 0x0000005c00008947 */ /* 0x002fea0003800000 */
.L_x_150:
        /* <DEDUP_REMOVED lines=9> */
.L_x_152:
        /* <DEDUP_REMOVED lines=9> */
.L_x_154:
        /* <DEDUP_REMOVED lines=9> */
.L_x_156:
        /* <DEDUP_REMOVED lines=9> */
.L_x_158:
        /* <DEDUP_REMOVED lines=9> */
.L_x_160:
        /* <DEDUP_REMOVED lines=9> */
.L_x_162:
[----:B------:R-:W-:-:S04]  /*2bb0*/  UIADD3 UR6, UPT, UPT, UR6, 0x1, URZ ;  /* 0x0000000106067890 */ /* 0x000fc8000fffe0ff */
[----:B------:R-:W-:-:S04]  /*2bc0*/  UISETP.NE.AND UP0, UPT, UR6, 0xa, UPT ;  /* 0x0000000a0600788c */ /* 0x000fc8000bf05270 */
[----:B------:R-:W-:Y:S02]  /*2bd0*/  USEL UR5, URZ, 0x1, UP0 ;  /* 0x00000001ff057887 */ /* 0x000fe40008000000 */
[----:B------:R-:W-:-:S04]  /*2be0*/  USEL UR6, UR6, URZ, UP0 ;  /* 0x000000ff06067287 */ /* 0x000fc80008000000 */
[----:B------:R-:W-:Y:S01]  /*2bf0*/  ULEA UR6, UR6, UR4, 0x3 ;  /* 0x0000000406067291 */ /* 0x000fe2000f8e18ff */
[----:B------:R-:W-:-:S04]  /*2c00*/  LOP3.LUT R2, R2, UR5, RZ, 0x3c, !PT ;  /* 0x0000000502027c12 */ /* 0x000fc8000f8e3cff */
[----:B------:R-:W-:Y:S01]  /*2c10*/  SHF.L.U32 R2, R2, 0x1f, RZ ;  /* 0x0000001f02027819 */ /* 0x000fe200000006ff */
[----:B-1-3--:R-:W-:-:S07]  /*2c20*/  IMAD.U32 R0, RZ, RZ, UR6 ;  /* 0x00000006ff007e24 */ /* 0x00afce000f8e00ff */
.L_x_53:
[----:B-1----:R1:W2:Y:S02]  /*2c30*/  SYNCS.PHASECHK.TRANS64.TRYWAIT P0, [R0+URZ], R2 ;  /* 0x00000002000075a7 */ /* 0x0022a400080011ff */
[----:B--2---:R-:W-:Y:S05]  /*2c40*/  @!P0 NANOSLEEP.SYNCS 0x989680 ;  /* 0x009896800000895d */ /* 0x004fea0003900000 */
[----:B------:R-:W2:Y:S02]  /*2c50*/  @!P0 SYNCS.PHASECHK.TRANS64 P0, [R0+URZ], R2 ;  /* 0x00000002000085a7 */ /* 0x000ea400080010ff */
[----:B--2---:R-:W-:Y:S05]  /*2c60*/  @P0 EXIT ;  /* 0x000000000000094d */ /* 0x004fea0003800000 */
[----:B------:R-:W-:Y:S05]  /*2c70*/  BRA `(.L_x_53) ;  /* 0xfffffffc00ec7947 */ /* 0x000fea000383ffff */
.L_x_23:
[----:B------:R-:W-:-:S04]  /*2c80*/  UISETP.NE.AND UP0, UPT, UR46, URZ, UPT ;  /* 0x000000ff2e00728c */ /* 0x000fc8000bf05270 */
[----:B------:R-:W-:-:S09]  /*2c90*/  UISETP.NE.OR UP0, UPT, UR10, 0x1, UP0 ;  /* 0x000000010a00788c */ /* 0x000fd20008705670 */
[----:B------:R-:W-:Y:S05]  /*2ca0*/  BRA.U UP0, `(.L_x_54) ;  /* 0x0000000500487547 */ /* 0x000fea000b800000 */
[----:B------:R-:W-:Y:S01]  /*2cb0*/  ISETP.GE.U32.AND P2, PT, R2, 0x2, PT ;  /* 0x000000020200780c */ /* 0x000fe20003f46070 */
[----:B------:R-:W-:Y:S01]  /*2cc0*/  IMAD.MOV.U32 R12, RZ, RZ, 0x1 ;  /* 0x00000001ff0c7424 */ /* 0x000fe200078e00ff */
[----:B------:R-:W-:Y:S02]  /*2cd0*/  CS2R R10, SRZ ;  /* 0x00000000000a7805 */ /* 0x000fe4000001ff00 */
[----:B------:R-:W-:Y:S01]  /*2ce0*/  CS2R R8, SRZ ;  /* 0x0000000000087805 */ /* 0x000fe2000001ff00 */
[----:B------:R-:W-:Y:S01]  /*2cf0*/  UMOV UR4, 0x400 ;  /* 0x0000040000047882 */ /* 0x000fe20000000000 */
[----:B------:R-:W-:Y:S01]  /*2d00*/  UMOV UR6, URZ ;  /* 0x000000ff00067c82 */ /* 0x000fe20008000000 */
[----:B------:R-:W-:-:S12]  /*2d10*/  ULEA UR46, UR46, UR4, 0x18 ;  /* 0x000000042e2e7291 */ /* 0x000fd8000f8ec0ff */
.L_x_58:
[----:B------:R-:W-:Y:S02]  /*2d20*/  LEA R0, R8, UR46, 0x3 ;  /* 0x0000002e08007c11 */ /* 0x000fe4000f8e18ff */
[----:B------:R-:W-:-:S03]  /*2d30*/  SHF.L.U32 R4, R9, 0x1f, RZ ;  /* 0x0000001f09047819 */ /* 0x000fc600000006ff */
[----:B------:R-:W-:Y:S01]  /*2d40*/  VIADD R5, R0, 0x150 ;  /* 0x0000015000057836 */ /* 0x000fe20000000000 */
[----:B------:R-:W1:Y:S02]  /*2d50*/  SYNCS.PHASECHK.TRANS64.TRYWAIT P0, [R0+URZ+0x140], R4 ;  /* 0x00014004000075a7 */ /* 0x000e6400080011ff */
[----:B-1----:R-:W-:Y:S05]  /*2d60*/  @!P0 BRA `(.L_x_55) ;  /* 0x0000005800608947 */ /* 0x002fea0003800000 */
.L_x_163:
[----:B------:R-:W-:Y:S01]  /*2d70*/  ULEA UR5, UR6, UR46, 0x3 ;  /* 0x0000002e06057291 */ /* 0x000fe2000f8e18ff */
[----:B-1----:R-:W-:Y:S01]  /*2d80*/  PRMT R0, RZ, 0x654, R5 ;  /* 0x00000654ff007816 */ /* 0x002fe20000000005 */
[----:B------:R-:W-:Y:S01]  /*2d90*/  @!P2 IMAD.MOV.U32 R4, RZ, RZ, 0x10 ;  /* 0x00000010ff04a424 */ /* 0x000fe200078e00ff */
[----:B------:R-:W-:Y:S01]  /*2da0*/  SHF.L.U32 R5, R12, 0x1f, RZ ;  /* 0x0000001f0c057819 */ /* 0x000fe200000006ff */
[----:B------:R-:W-:Y:S01]  /*2db0*/  UIADD3 UR4, UPT, UPT, UR5, 0xe0, URZ ;  /* 0x000000e005047890 */ /* 0x000fe2000fffe0ff */
[----:B------:R1:W-:Y:S05]  /*2dc0*/  SYNCS.ARRIVE.TRANS64.RED.A1T0 RZ, [R0+URZ], RZ ;  /* 0x000000ff00ff79a7 */ /* 0x0003ea00081004ff */
[----:B------:R-:W-:Y:S01]  /*2dd0*/  IMAD.U32 R6, RZ, RZ, UR4 ;  /* 0x00000004ff067e24 */ /* 0x000fe2000f8e00ff */
[----:B------:R-:W2:Y:S04]  /*2de0*/  SYNCS.PHASECHK.TRANS64.TRYWAIT P0, [UR5+0xf0], R5 ;  /* 0x0000f005ff0075a7 */ /* 0x000ea80008001105 */
[----:B------:R-:W-:Y:S01]  /*2df0*/  PRMT R6, R2, 0x654, R6 ;  /* 0x0000065402067816 */ /* 0x000fe20000000006 */
[----:B-12---:R-:W-:Y:S06]  /*2e00*/  @!P0 BRA `(.L_x_56) ;  /* 0x00000058004c8947 */ /* 0x006fec0003800000 */
.L_x_165:
[----:B------:R-:W-:Y:S01]  /*2e10*/  ULEA UR4, UR6, UR46, 0x4 ;  /* 0x0000002e06047291 */ /* 0x000fe2000f8e20ff */
[----:B------:R-:W-:Y:S01]  /*2e20*/  SEL R3, R6, R3, !P2 ;  /* 0x0000000306037207 */ /* 0x000fe20005000000 */
[----:B------:R-:W-:Y:S01]  /*2e30*/  UIADD3 UR5, UPT, UPT, UR5, 0xe0, URZ ;  /* 0x000000e005057890 */ /* 0x000fe2000fffe0ff */
[----:B-1----:R-:W-:Y:S01]  /*2e40*/  LEA R0, R11, UR46, 0x3 ;  /* 0x0000002e0b007c11 */ /* 0x002fe2000f8e18ff */
[----:B------:R-:W-:Y:S01]  /*2e50*/  UIADD3 UR4, UPT, UPT, UR4, 0x170, URZ ;  /* 0x0000017004047890 */ /* 0x000fe2000fffe0ff */
[----:B------:R1:W-:Y:S01]  /*2e60*/  @!P2 SYNCS.ARRIVE.TRANS64.RED RZ, [R3+URZ], R4 ;  /* 0x0000000403ffa9a7 */ /* 0x0003e200080004ff */
[----:B------:R-:W-:Y:S01]  /*2e70*/  UIADD3 UR6, UPT, UPT, UR6, 0x1, URZ ;  /* 0x0000000106067890 */ /* 0x000fe2000fffe0ff */
[----:B------:R-:W-:-:S03]  /*2e80*/  VIADD R8, R8, 0x1 ;  /* 0x0000000108087836 */ /* 0x000fc60000000000 */
[----:B------:R-:W-:Y:S02]  /*2e90*/  UISETP.NE.AND UP0, UPT, UR6, 0x2, UPT ;  /* 0x000000020600788c */ /* 0x000fe4000bf05270 */
[----:B------:R-:W-:Y:S01]  /*2ea0*/  ISETP.NE.AND P0, PT, R8, 0x2, PT ;  /* 0x000000020800780c */ /* 0x000fe20003f05270 */
[----:B------:R-:W-:Y:S06]  /*2eb0*/  UGETNEXTWORKID.BROADCAST [UR4], [UR5] ;  /* 0x00000000040073ca */ /* 0x000fec0008000100 */
[----:B------:R-:W-:Y:S02]  /*2ec0*/  USEL UR4, URZ, 0x1, UP0 ;  /* 0x00000001ff047887 */ /* 0x000fe40008000000 */
[----:B------:R-:W-:-:S04]  /*2ed0*/  USEL UR6, UR6, URZ, UP0 ;  /* 0x000000ff06067287 */ /* 0x000fc80008000000 */
[----:B------:R-:W-:Y:S02]  /*2ee0*/  LOP3.LUT R12, R12, UR4, RZ, 0x3c, !PT ;  /* 0x000000040c0c7c12 */ /* 0x000fe4000f8e3cff */
[----:B-1----:R-:W-:-:S04]  /*2ef0*/  SHF.L.U32 R4, R10, 0x1f, RZ ;  /* 0x0000001f0a047819 */ /* 0x002fc800000006ff */
[----:B------:R-:W1:Y:S02]  /*2f00*/  SYNCS.PHASECHK.TRANS64.TRYWAIT P1, [R0+URZ+0xe0], R4 ;  /* 0x0000e004000075a7 */ /* 0x000e6400080211ff */
[----:B-1----:R-:W-:Y:S05]  /*2f10*/  @!P1 BRA `(.L_x_57) ;  /* 0x0000005800209947 */ /* 0x002fea0003800000 */
.L_x_166:
[C---:B-1----:R-:W-:Y:S01]  /*2f20*/  LEA R4, R11.reuse, UR46, 0x4 ;  /* 0x0000002e0b047c11 */ /* 0x042fe2000f8e20ff */
[----:B------:R-:W-:Y:S01]  /*2f30*/  VIADD R0, R0, 0xf0 ;  /* 0x000000f000007836 */ /* 0x000fe20000000000 */
[----:B------:R-:W-:Y:S01]  /*2f40*/  SEL R8, R8, RZ, P0 ;  /* 0x000000ff08087207 */ /* 0x000fe20000000000 */
[----:B------:R-:W-:-:S03]  /*2f50*/  VIADD R11, R11, 0x1 ;  /* 0x000000010b0b7836 */ /* 0x000fc60000000000 */
[----:B------:R-:W1:Y:S01]  /*2f60*/  LDS.128 R4, [R4+0x170] ;  /* 0x0001700004047984 */ /* 0x000e620000000c00 */
[----:B------:R-:W-:Y:S02]  /*2f70*/  PRMT R0, RZ, 0x654, R0 ;  /* 0x00000654ff007816 */ /* 0x000fe40000000000 */
[C---:B------:R-:W-:Y:S01]  /*2f80*/  ISETP.NE.AND P1, PT, R11.reuse, 0x2, PT ;  /* 0x000000020b00780c */ /* 0x040fe20003f25270 */
[----:B------:R-:W-:Y:S01]  /*2f90*/  @!PT LDS RZ, [RZ] ;  /* 0x00000000fffff984 */ /* 0x000fe20000000800 */
[----:B------:R-:W-:Y:S01]  /*2fa0*/  @!PT LDS RZ, [RZ] ;  /* 0x00000000fffff984 */ /* 0x000fe20000000800 */
[----:B------:R-:W-:Y:S01]  /*2fb0*/  @!PT LDS RZ, [RZ] ;  /* 0x00000000fffff984 */ /* 0x000fe20000000800 */
[----:B------:R-:W-:Y:S01]  /*2fc0*/  @!PT LDS RZ, [RZ] ;  /* 0x00000000fffff984 */ /* 0x000fe20000000800 */
[----:B------:R2:W-:Y:S06]  /*2fd0*/  MEMBAR.ALL.CTA ;  /* 0x0000000000007992 */ /* 0x0005ec0000008000 */
[----:B--2---:R-:W2:Y:S01]  /*2fe0*/  FENCE.VIEW.ASYNC.S ;  /* 0x00000000000073c6 */ /* 0x004ea20000000000 */
[----:B------:R-:W-:Y:S01]  /*2ff0*/  SEL R11, R11, RZ, P1 ;  /* 0x000000ff0b0b7207 */ /* 0x000fe20000800000 */
[----:B--2---:R2:W-:Y:S01]  /*3000*/  SYNCS.ARRIVE.TRANS64.RED.A1T0 RZ, [R0+URZ], RZ ;  /* 0x000000ff00ff79a7 */ /* 0x0045e200081004ff */
[----:B-1----:R-:W-:-:S02]  /*3010*/  LOP3.LUT P3, RZ, R6, 0x1, RZ, 0xc0, !PT ;  /* 0x0000000106ff7812 */ /* 0x002fc4000786c0ff */
[----:B------:R-:W-:-:S04]  /*3020*/  SEL R4, RZ, 0x1, P1 ;  /* 0x00000001ff047807 */ /* 0x000fc80000800000 */
[----:B------:R-:W-:Y:S02]  /*3030*/  LOP3.LUT R10, R10, R4, RZ, 0x3c, !PT ;  /* 0x000000040a0a7212 */ /* 0x000fe400078e3cff */
[----:B--2---:R-:W-:-:S04]  /*3040*/  SEL R0, RZ, 0x1, P0 ;  /* 0x00000001ff007807 */ /* 0x004fc80000000000 */
[----:B------:R-:W-:Y:S01]  /*3050*/  LOP3.LUT R9, R9, R0, RZ, 0x3c, !PT ;  /* 0x0000000009097212 */ /* 0x000fe200078e3cff */
[----:B------:R-:W-:Y:S06]  /*3060*/  @P3 BRA `(.L_x_58) ;  /* 0xfffffffc002c3947 */ /* 0x000fec000383ffff */
[----:B------:R-:W-:Y:S01]  /*3070*/  ULEA UR5, UR6, UR46, 0x3 ;  /* 0x0000002e06057291 */ /* 0x000fe2000f8e18ff */
[----:B------:R-:W-:-:S08]  /*3080*/  SHF.L.U32 R2, R12, 0x1f, RZ ;  /* 0x0000001f0c027819 */ /* 0x000fd000000006ff */
[----:B------:R-:W1:Y:S02]  /*3090*/  SYNCS.PHASECHK.TRANS64 P0, [UR5+0xf0], R2 ;  /* 0x0000f002ff0075a7 */ /* 0x000e640008001005 */
[----:B-1----:R-:W-:Y:S05]  /*30a0*/  @P0 BRA `(.L_x_59) ;  /* 0x0000000000080947 */ /* 0x002fea0003800000 */
[----:B------:R-:W1:Y:S02]  /*30b0*/  SYNCS.PHASECHK.TRANS64.TRYWAIT P0, [UR5+0xf0], R2 ;  /* 0x0000f002ff0075a7 */ /* 0x000e640008001105 */
[----:B-1----:R-:W-:Y:S05]  /*30c0*/  @!P0 BRA `(.L_x_60) ;  /* 0x0000005400c88947 */ /* 0x002fea0003800000 */
.L_x_59:
[----:B------:R-:W-:-:S04]  /*30d0*/  UIADD3 UR4, UPT, UPT, UR6, 0x1, URZ ;  /* 0x0000000106047890 */ /* 0x000fc8000fffe0ff */
[----:B------:R-:W-:-:S04]  /*30e0*/  UISETP.NE.AND UP0, UPT, UR4, 0x2, UPT ;  /* 0x000000020400788c */ /* 0x000fc8000bf05270 */
[----:B------:R-:W-:Y:S02]  /*30f0*/  USEL UR7, URZ, 0x1, UP0 ;  /* 0x00000001ff077887 */ /* 0x000fe40008000000 */
[----:B------:R-:W-:-:S04]  /*3100*/  USEL UR4, UR4, URZ, UP0 ;  /* 0x000000ff04047287 */ /* 0x000fc80008000000 */
[----:B------:R-:W-:Y:S01]  /*3110*/  ULEA UR4, UR4, UR46, 0x3 ;  /* 0x0000002e04047291 */ /* 0x000fe2000f8e18ff */
[----:B-1----:R-:W-:-:S04]  /*3120*/  LOP3.LUT R2, R12, UR7, RZ, 0x3c, !PT ;  /* 0x000000070c027c12 */ /* 0x002fc8000f8e3cff */
[----:B------:R-:W-:-:S04]  /*3130*/  SHF.L.U32 R0, R2, 0x1f, RZ ;  /* 0x0000001f02007819 */ /* 0x000fc800000006ff */
[----:B------:R-:W1:Y:S02]  /*3140*/  SYNCS.PHASECHK.TRANS64 P0, [UR4+0xf0], R0 ;  /* 0x0000f000ff0075a7 */ /* 0x000e640008001004 */
[----:B-1----:R-:W-:Y:S05]  /*3150*/  @P0 EXIT ;  /* 0x000000000000094d */ /* 0x002fea0003800000 */
[----:B------:R-:W-:Y:S02]  /*3160*/  SHF.L.U32 R2, R2, 0x1f, RZ ;  /* 0x0000001f02027819 */ /* 0x000fe400000006ff */
[----:B------:R-:W-:-:S07]  /*3170*/  MOV R0, UR4 ;  /* 0x0000000400007c02 */ /* 0x000fce0008000f00 */
.L_x_61:
[----:B-1----:R1:W2:Y:S02]  /*3180*/  SYNCS.PHASECHK.TRANS64.TRYWAIT P0, [R0+URZ+0xf0], R2 ;  /* 0x0000f002000075a7 */ /* 0x0022a400080011ff */
[----:B--2---:R-:W-:Y:S05]  /*3190*/  @!P0 NANOSLEEP.SYNCS 0x989680 ;  /* 0x009896800000895d */ /* 0x004fea0003900000 */
[----:B------:R-:W2:Y:S02]  /*31a0*/  @!P0 SYNCS.PHASECHK.TRANS64 P0, [R0+URZ+0xf0], R2 ;  /* 0x0000f002000085a7 */ /* 0x000ea400080010ff */
[----:B--2---:R-:W-:Y:S05]  /*31b0*/  @P0 EXIT ;  /* 0x000000000000094d */ /* 0x004fea0003800000 */
[----:B------:R-:W-:Y:S05]  /*31c0*/  BRA `(.L_x_61) ;  /* 0xfffffffc00ec7947 */ /* 0x000fea000383ffff */
.L_x_54:
[----:B------:R-:W-:Y:S05]  /*31d0*/  BRA.U UP3, `(.L_x_62) ;  /* 0x0000001103d87547 */ /* 0x000fea000b800000 */
[----:B------:R-:W-:Y:S01]  /*31e0*/  UMOV UR6, 0x40 ;  /* 0x0000004000067882 */ /* 0x000fe20000000000 */
[----:B------:R-:W-:Y:S01]  /*31f0*/  NOP ;  /* 0x0000000000007918 */ /* 0x000fe20000000000 */
[----:B------:R-:W-:Y:S01]  /*3200*/  ULEA UR6, UR46, UR6, 0x18 ;  /* 0x000000062e067291 */ /* 0x000fe2000f8ec0ff */
[----:B------:R-:W-:Y:S02]  /*3210*/  UMOV UR7, 0x400 ;  /* 0x0000040000077882 */ /* 0x000fe40000000000 */
[----:B------:R-:W-:-:S06]  /*3220*/  ULEA UR46, UR46, UR7, 0x18 ;  /* 0x000000072e2e7291 */ /* 0x000fcc000f8ec0ff */
[----:B------:R-:W1:Y:S02]  /*3230*/  LDS.U8 R0, [UR6+0x1c] ;  /* 0x00001c06ff007984 */ /* 0x000e640008000000 */
[----:B-1----:R-:W-:-:S13]  /*3240*/  ISETP.NE.AND P0, PT, R0, RZ, PT ;  /* 0x000000ff0000720c */ /* 0x002fda0003f05270 */
[----:B------:R-:W-:Y:S05]  /*3250*/  @P0 BRA `(.L_x_63) ;  /* 0x0000000400080947 */ /* 0x000fea0003800000 */
[----:B------:R-:W-:Y:S02]  /*3260*/  UISETP.NE.U32.AND UP0, UPT, UR5, 0x1, UPT ;  /* 0x000000010500788c */ /* 0x000fe4000bf05070 */
[----:B------:R-:W-:-:S07]  /*3270*/  UIADD3 UR8, UPT, UPT, UR6, 0x8, URZ ;  /* 0x0000000806087890 */ /* 0x000fce000fffe0ff */
[----:B------:R-:W-:Y:S05]  /*3280*/  BRA.U !UP0, `(.L_x_64) ;  /* 0x00000001089c7547 */ /* 0x000fea000b800000 */
[----:B------:R-:W-:Y:S01]  /*3290*/  ELECT P0, URZ, PT ;  /* 0x0000000000ff782f */ /* 0x000fe20003800000 */
[----:B------:R-:W-:-:S12]  /*32a0*/  BSSY B0, `(.L_x_64) ;  /* 0x0000025000007945 */ /* 0x000fd80003800000 */
[----:B------:R-:W-:Y:S05]  /*32b0*/  @!P0 BRA `(.L_x_65) ;  /* 0x00000000008c8947 */ /* 0x000fea0003800000 */
[----:B------:R-:W-:-:S05]  /*32c0*/  UMOV UR7, 0x10 ;  /* 0x0000001000077882 */ /* 0x000fca0000000000 */
[----:B------:R-:W-:Y:S04]  /*32d0*/  DEPBAR.LE SB1, 0x36 ;  /* 0x00009d800000791a */ /* 0x000fe80000000000 */
[----:B------:R-:W1:Y:S02]  /*32e0*/  UTCATOMSWS.2CTA.FIND_AND_SET.ALIGN UP1, UR7, UR7 ;  /* 0x00000007000775e3 */ /* 0x000e640008220800 */
[----:B-1----:R-:W-:Y:S01]  /*32f0*/  MOV R8, UR7 ;  /* 0x0000000700087c02 */ /* 0x002fe20008000f00 */
[----:B------:R-:W-:Y:S06]  /*3300*/  BRA.U UP1, `(.L_x_66) ;  /* 0x0000000101187547 */ /* 0x000fec000b800000 */
.L_x_67:
[----:B------:R-:W-:Y:S05]  /*3310*/  NANOSLEEP 0x64 ;  /* 0x000000640000795d */ /* 0x000fea0003800000 */
[----:B------:R-:W-:-:S05]  /*3320*/  UMOV UR7, 0x10 ;  /* 0x0000001000077882 */ /* 0x000fca0000000000 */
[----:B------:R-:W-:Y:S04]  /*3330*/  DEPBAR.LE SB1, 0x36 ;  /* 0x00009d800000791a */ /* 0x000fe80000000000 */
[----:B------:R-:W1:Y:S02]  /*3340*/  UTCATOMSWS.2CTA.FIND_AND_SET.ALIGN UP1, UR7, UR7 ;  /* 0x00000007000775e3 */ /* 0x000e640008220800 */
[----:B-1----:R-:W-:Y:S01]  /*3350*/  MOV R8, UR7 ;  /* 0x0000000700087c02 */ /* 0x002fe20008000f00 */
[----:B------:R-:W-:Y:S05]  /*3360*/  BRA.U !UP1, `(.L_x_67) ;  /* 0xfffffffd09e87547 */ /* 0x000fea000b83ffff */
.L_x_66:
[----:B------:R-:W1:Y:S01]  /*3370*/  LDS R4, [UR6+0x10] ;  /* 0x00001006ff047984 */ /* 0x000e620008000800 */
[----:B------:R-:W-:Y:S01]  /*3380*/  IMAD.U32 R0, RZ, RZ, UR46 ;  /* 0x0000002eff007e24 */ /* 0x000fe2000f8e00ff */
[----:B------:R-:W-:-:S03]  /*3390*/  MOV R2, UR4 ;  /* 0x0000000400027c02 */ /* 0x000fc60008000f00 */
[----:B------:R-:W-:Y:S01]  /*33a0*/  VIADD R0, R0, 0x190 ;  /* 0x0000019000007836 */ /* 0x000fe20000000000 */
[----:B-1----:R-:W-:-:S04]  /*33b0*/  SHF.L.U32 R4, R4, 0x1f, RZ ;  /* 0x0000001f04047819 */ /* 0x002fc800000006ff */
[----:B------:R-:W1:Y:S02]  /*33c0*/  SYNCS.PHASECHK.TRANS64.TRYWAIT P0, [UR6+0x8], R4 ;  /* 0x00000804ff0075a7 */ /* 0x000e640008001106 */
[----:B-1----:R-:W-:Y:S05]  /*33d0*/  @P0 BRA `(.L_x_68) ;  /* 0x0000000000080947 */ /* 0x002fea0003800000 */
[----:B------:R-:W1:Y:S02]  /*33e0*/  SYNCS.PHASECHK.TRANS64.TRYWAIT P0, [UR6+0x8], R4 ;  /* 0x00000804ff0075a7 */ /* 0x000e640008001106 */
[----:B-1----:R-:W-:Y:S05]  /*33f0*/  @!P0 BRA `(.L_x_69) ;  /* 0x0000005400148947 */ /* 0x002fea0003800000 */
.L_x_68:
[----:B------:R-:W-:Y:S01]  /*3400*/  PRMT R2, R2, 0x654, R0 ;  /* 0x0000065402027816 */ /* 0x000fe20000000000 */
[----:B------:R-:W-:Y:S01]  /*3410*/  HFMA2 R0, -RZ, RZ, 0, 5.9604644775390625e-08 ;  /* 0x00000001ff007431 */ /* 0x000fe200000001ff */
[----:B------:R-:W-:Y:S01]  /*3420*/  UPRMT UR7, UR4, 0x654, UR8 ;  /* 0x0000065404077896 */ /* 0x000fe20008000008 */
[----:B------:R-:W-:Y:S02]  /*3430*/  IMAD.MOV.U32 R6, RZ, RZ, 0xffff ;  /* 0x0000ffffff067424 */ /* 0x000fe400078e00ff */
[----:B-1----:R-:W-:Y:S02]  /*3440*/  IMAD.MOV.U32 R4, RZ, RZ, 0x4 ;  /* 0x00000004ff047424 */ /* 0x002fe400078e00ff */
[----:B------:R-:W-:Y:S01]  /*3450*/  IMAD.SHL.U32 R7, R8, 0x20, RZ ;  /* 0x0000002008077824 */ /* 0x000fe200078e00ff */
[----:B------:R-:W-:Y:S02]  /*3460*/  MOV R3, UR7 ;  /* 0x0000000700037c02 */ /* 0x000fe40008000f00 */
[-C--:B------:R-:W-:Y:S01]  /*3470*/  SHF.L.U32 R6, R6, R8.reuse, RZ ;  /* 0x0000000806067219 */ /* 0x080fe200000006ff */
[----:B------:R1:W-:Y:S01]  /*3480*/  SYNCS.ARRIVE.TRANS64.RED RZ, [UR7], R4 ;  /* 0x00000004ffff79a7 */ /* 0x0003e20008000407 */
[----:B------:R-:W-:Y:S01]  /*3490*/  SHF.L.U32 R5, R0, R8, RZ ;  /* 0x0000000800057219 */ /* 0x000fe200000006ff */
[----:B------:R1:W-:Y:S04]  /*34a0*/  STS [UR46+0x190], R7 ;  /* 0x00019007ff007988 */ /* 0x0003e8000800082e */
[----:B------:R1:W-:Y:S04]  /*34b0*/  STAS [R2.64], R8 ;  /* 0x0000000802007dbd */ /* 0x0003e8000c0008ff */
[----:B------:R1:W-:Y:S04]  /*34c0*/  ATOMS.OR RZ, [UR6+0x14], R6 ;  /* 0x00001406ffff798c */ /* 0x0003e8000b000006 */
[----:B------:R1:W-:Y:S04]  /*34d0*/  ATOMS.OR RZ, [UR6+0x18], R5 ;  /* 0x00001805ffff798c */ /* 0x0003e8000b000006 */
[----:B------:R1:W-:Y:S02]  /*34e0*/  ATOMS.XOR RZ, [UR6+0x10], R0 ;  /* 0x00001000ffff798c */ /* 0x0003e4000b800006 */
.L_x_65:
[----:B------:R-:W-:Y:S05]  /*34f0*/  BSYNC B0 ;  /* 0x0000000000007941 */ /* 0x000fea0003800000 */
.L_x_64:
[----:B------:R-:W-:Y:S05]  /*3500*/  BRA.U UP0, `(.L_x_70) ;  /* 0x00000001006c7547 */ /* 0x000fea000b800000 */
[----:B------:R-:W-:-:S03]  /*3510*/  UMOV UR7, 0xffffffff ;  /* 0xffffffff00077882 */ /* 0x000fc60000000000 */
[----:B------:R-:W-:Y:S05]  /*3520*/  BRA.DIV UR7, `(.L_x_71) ;  /* 0x0000005207e07947 */ /* 0x000fea000b800000 */
[----:B------:R-:W-:-:S13]  /*3530*/  ELECT P6, URZ, PT ;  /* 0x0000000000ff782f */ /* 0x000fda00038c0000 */
.L_x_170:
[----:B------:R-:W-:Y:S05]  /*3540*/  @!P6 BRA `(.L_x_70) ;  /* 0x00000000005ce947 */ /* 0x000fea0003800000 */
[----:B-1----:R-:W1:Y:S02]  /*3550*/  LDS R2, [UR6+0x10] ;  /* 0x00001006ff027984 */ /* 0x002e640008000800 */
[----:B-1----:R-:W-:-:S04]  /*3560*/  SHF.L.U32 R2, R2, 0x1f, RZ ;  /* 0x0000001f02027819 */ /* 0x002fc800000006ff */
[----:B------:R-:W1:Y:S02]  /*3570*/  SYNCS.PHASECHK.TRANS64.TRYWAIT P0, [UR6+0x8], R2 ;  /* 0x00000802ff0075a7 */ /* 0x000e640008001106 */
[----:B-1----:R-:W-:Y:S05]  /*3580*/  @P0 BRA `(.L_x_72) ;  /* 0x0000000000080947 */ /* 0x002fea0003800000 */
[----:B------:R-:W1:Y:S02]  /*3590*/  SYNCS.PHASECHK.TRANS64.TRYWAIT P0, [UR6+0x8], R2 ;  /* 0x00000802ff0075a7 */ /* 0x000e640008001106 */
[----:B-1----:R-:W-:Y:S05]  /*35a0*/  @!P0 BRA `(.L_x_73) ;  /* 0x0000005000e08947 */ /* 0x002fea0003800000 */
.L_x_72:
[----:B------:R-:W2:Y:S01]  /*35b0*/  LDS R4, [UR46+0x190] ;  /* 0x0001902eff047984 */ /* 0x000ea20008000800 */
[----:B-1----:R-:W-:Y:S02]  /*35c0*/  HFMA2 R0, -RZ, RZ, 0, 5.9604644775390625e-08 ;  /* 0x00000001ff007431 */ /* 0x002fe400000001ff */
[----:B------:R-:W-:Y:S01]  /*35d0*/  IMAD.MOV.U32 R2, RZ, RZ, 0xffff ;  /* 0x0000ffffff027424 */ /* 0x000fe200078e00ff */
[----:B------:R-:W-:Y:S01]  /*35e0*/  UPRMT UR7, UR4, 0x654, UR8 ;  /* 0x0000065404077896 */ /* 0x000fe20008000008 */
[----:B--2---:R-:W-:-:S03]  /*35f0*/  IMAD.SHL.U32 R3, R4, 0x20, RZ ;  /* 0x0000002004037824 */ /* 0x004fc600078e00ff */
[-C--:B------:R-:W-:Y:S02]  /*3600*/  SHF.L.U32 R2, R2, R4.reuse, RZ ;  /* 0x0000000402027219 */ /* 0x080fe400000006ff */
[----:B------:R-:W-:Y:S01]  /*3610*/  SHF.L.U32 R4, R0, R4, RZ ;  /* 0x0000000400047219 */ /* 0x000fe200000006ff */
[----:B------:R2:W-:Y:S04]  /*3620*/  STS [UR46+0x190], R3 ;  /* 0x00019003ff007988 */ /* 0x0005e8000800082e */
[----:B------:R2:W-:Y:S04]  /*3630*/  ATOMS.OR RZ, [UR6+0x14], R2 ;  /* 0x00001402ffff798c */ /* 0x0005e8000b000006 */
[----:B------:R2:W-:Y:S01]  /*3640*/  ATOMS.OR RZ, [UR6+0x18], R4 ;  /* 0x00001804ffff798c */ /* 0x0005e2000b000006 */
[----:B------:R-:W-:Y:S03]  /*3650*/  SYNCS.ARRIVE.TRANS64.RED.A1T0 RZ, [UR7], RZ ;  /* 0x000000ffffff79a7 */ /* 0x000fe60008100407 */
[----:B------:R2:W-:Y:S01]  /*3660*/  ATOMS.XOR RZ, [UR6+0x10], R0 ;  /* 0x00001000ffff798c */ /* 0x0005e2000b800006 */
[----:B------:R-:W-:Y:S05]  /*3670*/  BRA `(.L_x_70) ;  /* 0x0000000000107947 */ /* 0x000fea0003800000 */
.L_x_63:
[----:B------:R-:W-:Y:S02]  /*3680*/  MOV R0, 0xffffffff ;  /* 0xffffffff00007802 */ /* 0x000fe40000000f00 */
[----:B------:R-:W-:-:S03]  /*3690*/  MOV R2, 0x36c0 ;  /* 0x000036c000027802 */ /* 0x000fc60000000f00 */
[----:B------:R1:W-:Y:S04]  /*36a0*/  STS [UR46+0x190], R0 ;  /* 0x00019000ff007988 */ /* 0x0003e8000800082e */
[----:B-1---5:R-:W-:Y:S05]  /*36b0*/  CALL.REL.NOINC `($__internal_1_$__cuda_sm10x_tcgen05_guardrail_trap_phase_invalid_during_alloc) ;  /* 0x0000005800407944 */ /* 0x022fea0003c00000 */
.L_x_70:
[----:B------:R-:W-:Y:S05]  /*36c0*/  WARPSYNC.ALL ;  /* 0x0000000000007948 */ /* 0x000fea0003800000 */
[----:B------:R-:W3:Y:S01]  /*36d0*/  S2UR UR7, SR_CgaCtaId ;  /* 0x00000000000779c3 */ /* 0x000ee20000008800 */
[----:B------:R-:W-:Y:S01]  /*36e0*/  UMOV UR6, 0x400 ;  /* 0x0000040000067882 */ /* 0x000fe20000000000 */
[----:B------:R-:W-:-:S06]  /*36f0*/  NOP ;  /* 0x0000000000007918 */ /* 0x000fcc0000000000 */
[----:B------:R-:W-:Y:S06]  /*3700*/  BAR.ARV 0x6, 0xa0 ;  /* 0x0182800000007b1d */ /* 0x000fec0000002000 */
[----:B------:R-:W4:Y:S01]  /*3710*/  LDCU UR8, c[0x0][0x38c] ;  /* 0x00007180ff0877ac */ /* 0x000f220008000800 */
[----:B------:R-:W-:Y:S01]  /*3720*/  LOP3.LUT R13, R13, 0xffff, RZ, 0xc0, !PT ;  /* 0x0000ffff0d0d7812 */ /* 0x000fe200078ec0ff */
[----:B------:R-:W-:Y:S01]  /*3730*/  IMAD.MOV.U32 R9, RZ, RZ, 0x1 ;  /* 0x00000001ff097424 */ /* 0x000fe200078e00ff */
[----:B------:R-:W-:Y:S01]  /*3740*/  LOP3.LUT R12, R12, 0xffff, RZ, 0xc0, !PT ;  /* 0x0000ffff0c0c7812 */ /* 0x000fe200078ec0ff */
[----:B-1----:R-:W-:Y:S01]  /*3750*/  IMAD.MOV.U32 R8, RZ, RZ, RZ ;  /* 0x000000ffff087224 */ /* 0x002fe200078e00ff */
[----:B------:R-:W-:-:S02]  /*3760*/  R2UR UR12, R13 ;  /* 0x000000000d0c72ca */ /* 0x000fc400000e0000 */
[----:B--2---:R-:W-:Y:S02]  /*3770*/  CS2R R2, SRZ ;  /* 0x0000000000027805 */ /* 0x004fe4000001ff00 */
[----:B------:R-:W-:Y:S01]  /*3780*/  R2UR UR11, R12 ;  /* 0x000000000c0b72ca */ /* 0x000fe200000e0000 */
[----:B------:R-:W-:Y:S01]  /*3790*/  UMOV UR19, URZ ;  /* 0x000000ff00137c82 */ /* 0x000fe20008000000 */
[----:B------:R-:W-:Y:S01]  /*37a0*/  UMOV UR18, URZ ;  /* 0x000000ff00127c82 */ /* 0x000fe20008000000 */
[----:B---3--:R-:W-:Y:S01]  /*37b0*/  ULEA UR7, UR7, UR6, 0x18 ;  /* 0x0000000607077291 */ /* 0x008fe2000f8ec0ff */
[----:B------:R-:W-:Y:S01]  /*37c0*/  UMOV UR17, URZ ;  /* 0x000000ff00117c82 */ /* 0x000fe20008000000 */
[----:B------:R-:W-:Y:S02]  /*37d0*/  UISETP.NE.AND UP2, UPT, UR5, URZ, UPT ;  /* 0x000000ff0500728c */ /* 0x000fe4000bf45270 */
[----:B------:R-:W-:Y:S02]  /*37e0*/  UIADD3 UR13, UPT, UPT, UR7, 0x6400, URZ ;  /* 0x00006400070d7890 */ /* 0x000fe4000fffe0ff */
[----:B------:R-:W-:-:S03]  /*37f0*/  UIADD3 UR14, UPT, UPT, UR7, 0x2e400, URZ ;  /* 0x0002e400070e7890 */ /* 0x000fc6000fffe0ff */
[----:B------:R-:W1:Y:S01]  /*3800*/  LDS R0, [UR7+0x190] ;  /* 0x00019007ff007984 */ /* 0x000e620008000800 */
[----:B----4-:R-:W-:Y:S02]  /*3810*/  UIADD3 UR8, UPT, UPT, UR8, 0x3f, URZ ;  /* 0x0000003f08087890 */ /* 0x010fe4000fffe0ff */
[----:B------:R-:W-:Y:S02]  /*3820*/  USHF.R.U32.HI UR13, URZ, 0x4, UR13 ;  /* 0x00000004ff0d7899 */ /* 0x000fe4000801160d */
[----:B------:R-:W-:Y:S02]  /*3830*/  USHF.R.S32.HI UR6, URZ, 0x1f, UR8 ;  /* 0x0000001fff067899 */ /* 0x000fe40008011408 */
[----:B------:R-:W-:Y:S02]  /*3840*/  USHF.R.U32.HI UR14, URZ, 0x4, UR14 ;  /* 0x00000004ff0e7899 */ /* 0x000fe4000801160e */
[----:B------:R-:W-:Y:S02]  /*3850*/  ULEA.HI UR6, UR6, UR8, URZ, 0x6 ;  /* 0x0000000806067291 */ /* 0x000fe4000f8f30ff */
[----:B------:R-:W-:-:S02]  /*3860*/  ULOP3.LUT UR13, UR13, 0x3fff, URZ, 0xc0, !UPT ;  /* 0x00003fff0d0d7892 */ /* 0x000fc4000f8ec0ff */
[----:B------:R-:W-:Y:S02]  /*3870*/  USHF.R.S32.HI UR6, URZ, 0x6, UR6 ;  /* 0x00000006ff067899 */ /* 0x000fe40008011406 */
[----:B------:R-:W-:Y:S02]  /*3880*/  ULOP3.LUT UR14, UR14, 0x3fff, URZ, 0xc0, !UPT ;  /* 0x00003fff0e0e7892 */ /* 0x000fe4000f8ec0ff */
[----:B------:R-:W-:Y:S01]  /*3890*/  UISETP.LT.AND UP0, UPT, UR6, 0x1, UPT ;  /* 0x000000010600788c */ /* 0x000fe2000bf01270 */
[----:B------:R-:W-:Y:S01]  /*38a0*/  UMOV UR28, 0x0 ;  /* 0x00000000001c7882 */ /* 0x000fe20000000000 */
[----:B------:R-:W-:Y:S01]  /*38b0*/  UMOV UR29, 0x10100490 ;  /* 0x10100490001d7882 */ /* 0x000fe20000000000 */
[----:B------:R-:W-:Y:S02]  /*38c0*/  ULOP3.LUT UR13, UR13, 0x10000, URZ, 0xfc, !UPT ;  /* 0x000100000d0d7892 */ /* 0x000fe4000f8efcff */
[----:B------:R-:W-:Y:S02]  /*38d0*/  ULOP3.LUT UR14, UR14, 0x10000, URZ, 0xfc, !UPT ;  /* 0x000100000e0e7892 */ /* 0x000fe4000f8efcff */
[----:B------:R-:W-:Y:S01]  /*38e0*/  USEL UR20, UR6, 0x1, !UP0 ;  /* 0x0000000106147887 */ /* 0x000fe2000c000000 */
[----:B------:R-:W-:Y:S01]  /*38f0*/  UMOV UR26, 0x0 ;  /* 0x00000000001a7882 */ /* 0x000fe20000000000 */
[----:B------:R-:W-:Y:S01]  /*3900*/  UMOV UR27, 0x10100490 ;  /* 0x10100490001b7882 */ /* 0x000fe20000000000 */
[----:B------:R-:W-:Y:S01]  /*3910*/  UMOV UR24, 0x0 ;  /* 0x0000000000187882 */ /* 0x000fe20000000000 */
[----:B------:R-:W-:Y:S01]  /*3920*/  UMOV UR25, 0x10100490 ;  /* 0x1010049000197882 */ /* 0x000fe20000000000 */
[----:B------:R-:W-:Y:S01]  /*3930*/  UMOV UR22, 0x0 ;  /* 0x0000000000167882 */ /* 0x000fe20000000000 */
[----:B------:R-:W-:Y:S01]  /*3940*/  UMOV UR23, 0x10100490 ;  /* 0x1010049000177882 */ /* 0x000fe20000000000 */
[----:B-1----:R-:W-:-:S15]  /*3950*/  R2UR UR21, R0 ;  /* 0x00000000001572ca */ /* 0x002fde00000e0000 */
.L_x_81:
[C---:B------:R-:W-:Y:S02]  /*3960*/  LEA R0, R8.reuse, UR7, 0x3 ;  /* 0x0000000708007c11 */ /* 0x040fe4000f8e18ff */
[----:B------:R-:W-:Y:S02]  /*3970*/  SHF.L.U32 R4, R3, 0x1f, RZ ;  /* 0x0000001f03047819 */ /* 0x000fe400000006ff */
[----:B------:R-:W-:Y:S02]  /*3980*/  LEA R5, R8, UR7, 0x4 ;  /* 0x0000000708057c11 */ /* 0x000fe4000f8e20ff */
[----:B------:R-:W1:Y:S02]  /*3990*/  SYNCS.PHASECHK.TRANS64.TRYWAIT P0, [R0+URZ+0xe0], R4 ;  /* 0x0000e004000075a7 */ /* 0x000e6400080011ff */
[----:B-1-34-:R-:W-:Y:S05]  /*39a0*/  @!P0 BRA `(.L_x_74) ;  /* 0x0000004c00f88947 */ /* 0x01afea0003800000 */
.L_x_171:
[----:B-1----:R-:W1:Y:S01]  /*39b0*/  LDS.128 R4, [R5+0x170] ;  /* 0x0001700005047984 */ /* 0x002e620000000c00 */
[----:B------:R-:W-:Y:S02]  /*39c0*/  VIADD R0, R0, 0xf0 ;  /* 0x000000f000007836 */ /* 0x000fe40000000000 */
[----:B------:R-:W-:Y:S01]  /*39d0*/  VIADD R8, R8, 0x1 ;  /* 0x0000000108087836 */ /* 0x000fe20000000000 */
[----:B------:R-:W-:Y:S01]  /*39e0*/  @!PT LDS RZ, [RZ] ;  /* 0x00000000fffff984 */ /* 0x000fe20000000800 */
[----:B------:R-:W-:Y:S01]  /*39f0*/  @!PT LDS RZ, [RZ] ;  /* 0x00000000fffff984 */ /* 0x000fe20000000800 */
[----:B------:R-:W-:Y:S01]  /*3a00*/  @!PT LDS RZ, [RZ] ;  /* 0x00000000fffff984 */ /* 0x000fe20000000800 */
[----:B------:R-:W-:Y:S01]  /*3a10*/  @!PT LDS RZ, [RZ] ;  /* 0x00000000fffff984 */ /* 0x000fe20000000800 */
[----:B------:R2:W-:Y:S06]  /*3a20*/  MEMBAR.ALL.CTA ;  /* 0x0000000000007992 */ /* 0x0005ec0000008000 */
[----:B--2---:R-:W2:Y:S01]  /*3a30*/  FENCE.VIEW.ASYNC.S ;  /* 0x00000000000073c6 */ /* 0x004ea20000000000 */
[----:B------:R-:W-:-:S04]  /*3a40*/  PRMT R0, RZ, 0x654, R0 ;  /* 0x00000654ff007816 */ /* 0x000fc80000000000 */
[----:B--2---:R2:W-:Y:S01]  /*3a50*/  SYNCS.ARRIVE.TRANS64.RED.A1T0 RZ, [R0+URZ], RZ ;  /* 0x000000ff00ff79a7 */ /* 0x0045e200081004ff */
[----:B-1----:R-:W-:Y:S01]  /*3a60*/  LOP3.LUT P1, RZ, R6, 0x1, RZ, 0xc0, !PT ;  /* 0x0000000106ff7812 */ /* 0x002fe2000782c0ff */
[----:B--2---:R-:W-:-:S12]  /*3a70*/  BRA.U UP2, `(.L_x_75) ;  /* 0x0000000502087547 */ /* 0x004fd8000b800000 */
[----:B------:R-:W1:Y:S01]  /*3a80*/  LDCU UR8, c[0x0][0x38c] ;  /* 0x00007180ff0877ac */ /* 0x000e620008000800 */
[----:B------:R-:W-:Y:S02]  /*3a90*/  PLOP3.LUT P2, PT, PT, PT, PT, 0x80, 0x8 ;  /* 0x000000000008781c */ /* 0x000fe40003f4f070 */
[----:B------:R-:W-:Y:S01]  /*3aa0*/  SHF.L.U32 R4, R9, 0x1f, RZ ;  /* 0x0000001f09047819 */ /* 0x000fe200000006ff */
[----:B------:R-:W-:Y:S02]  /*3ab0*/  ULEA UR9, UR19, UR7, 0x3 ;  /* 0x0000000713097291 */ /* 0x000fe4000f8e18ff */
[----:B------:R-:W-:Y:S02]  /*3ac0*/  ULEA UR10, UR19, UR21, 0x6 ;  /* 0x00000015130a7291 */ /* 0x000fe4000f8e30ff */
[----:B-1----:R-:W-:-:S06]  /*3ad0*/  UISETP.GE.AND UP0, UPT, UR8, 0x1, UPT ;  /* 0x000000010800788c */ /* 0x002fcc000bf06270 */
[----:B------:R-:W-:-:S05]  /*3ae0*/  PLOP3.LUT P0, PT, PT, PT, UP0, 0x80, 0x8 ;  /* 0x000000000008781c */ /* 0x000fca0003f0f008 */
[----:B------:R-:W-:-:S08]  /*3af0*/  @UP0 ULEA UR8, UR18, UR7, 0x3 ;  /* 0x0000000712080291 */ /* 0x000fd0000f8e18ff */
[----:B------:R-:W-:-:S04]  /*3b00*/  @P0 SHF.L.U32 R0, R2, 0x1f, RZ ;  /* 0x0000001f02000819 */ /* 0x000fc800000006ff */
[----:B------:R1:W2:Y:S01]  /*3b10*/  @P0 SYNCS.PHASECHK.TRANS64.TRYWAIT P2, [UR8], R0 ;  /* 0x00000000ff0005a7 */ /* 0x0002a20008041108 */
[----:B------:R-:W3:Y:S02]  /*3b20*/  SYNCS.PHASECHK.TRANS64.TRYWAIT P0, [UR9+0x120], R4 ;  /* 0x00012004ff0075a7 */ /* 0x000ee40008001109 */
[----:B-123--:R-:W-:Y:S05]  /*3b30*/  @!P0 BRA `(.L_x_76) ;  /* 0x0000004c00a88947 */ /* 0x00efea0003800000 */
.L_x_173:
[----:B------:R-:W-:Y:S01]  /*3b40*/  UMOV UR16, UR17 ;  /* 0x0000001100107c82 */ /* 0x000fe20008000000 */
[----:B------:R-:W-:Y:S05]  /*3b50*/  BRA.U !UP0, `(.L_x_77) ;  /* 0x0000000108c07547 */ /* 0x000fea000b800000 */
[----:B------:R-:W-:Y:S02]  /*3b60*/  UIADD3 UR16, UPT, UPT, UR20, UR17, URZ ;  /* 0x0000001114107290 */ /* 0x000fe4000fffe0ff */
[----:B------:R-:W-:Y:S01]  /*3b70*/  UPLOP3.LUT UP3, UPT, UPT, UPT, UPT, 0x40, 0x4 ;  /* 0x000000000004789c */ /* 0x000fe20003f6e870 */
[----:B------:R-:W-:Y:S01]  /*3b80*/  UMOV UR15, UR6 ;  /* 0x00000006000f7c82 */ /* 0x000fe20008000000 */
[----:B------:R-:W-:-:S09]  /*3b90*/  UMOV UR46, UR18 ;  /* 0x00000012002e7c82 */ /* 0x000fd20008000000 */
.L_x_80:
[----:B--2---:R-:W-:Y:S01]  /*3ba0*/  ULEA UR8, UR46, UR7, 0x3 ;  /* 0x000000072e087291 */ /* 0x004fe2000f8e18ff */
[----:B---3--:R-:W-:Y:S11]  /*3bb0*/  @P2 BRA `(.L_x_78) ;  /* 0x00000000000c2947 */ /* 0x008ff60003800000 */
[----:B-1----:R-:W-:Y:S04]  /*3bc0*/  SHF.L.U32 R4, R2, 0x1f, RZ ;  /* 0x0000001f02047819 */ /* 0x002fe800000006ff */
[----:B------:R-:W1:Y:S02]  /*3bd0*/  SYNCS.PHASECHK.TRANS64.TRYWAIT P0, [UR8], R4 ;  /* 0x00000004ff0075a7 */ /* 0x000e640008001108 */
[----:B-1----:R-:W-:Y:S05]  /*3be0*/  @!P0 BRA `(.L_x_79) ;  /* 0x0000004c00948947 */ /* 0x002fea0003800000 */
.L_x_78:
[----:B------:R-:W-:Y:S01]  /*3bf0*/  UISETP.NE.AND UP0, UPT, UR15, 0x1, UPT ;  /* 0x000000010f00788c */ /* 0x000fe2000bf05270 */
[----:B------:R-:W-:Y:S01]  /*3c00*/  PLOP3.LUT P2, PT, PT, PT, PT, 0x80, 0x8 ;  /* 0x000000000008781c */ /* 0x000fe20003f4f070 */
[----:B------:R-:W-:Y:S02]  /*3c10*/  UIADD3 UR18, UPT, UPT, UR46, 0x1, URZ ;  /* 0x000000012e127890 */ /* 0x000fe4000fffe0ff */
[----:B------:R-:W-:Y:S02]  /*3c20*/  ULEA UR32, UR46, UR14, 0x8 ;  /* 0x0000000e2e207291 */ /* 0x000fe4000f8e40ff */
[----:B------:R-:W-:Y:S01]  /*3c30*/  UISETP.NE.AND UP1, UPT, UR18, 0xa, UPT ;  /* 0x0000000a1200788c */ /* 0x000fe2000bf25270 */
[----:B------:R-:W-:Y:S01]  /*3c40*/  PLOP3.LUT P0, PT, PT, PT, UP0, 0x80, 0x8 ;  /* 0x000000000008781c */ /* 0x000fe20003f0f008 */
[----:B------:R-:W-:Y:S02]  /*3c50*/  UIADD3 UR44, UPT, UPT, UR32, 0x2, URZ ;  /* 0x00000002202c7890 */ /* 0x000fe4000fffe0ff */
[----:B------:R-:W-:Y:S02]  /*3c60*/  USEL UR31, URZ, 0x1, UP1 ;  /* 0x00000001ff1f7887 */ /* 0x000fe40008800000 */
[----:B------:R-:W-:Y:S02]  /*3c70*/  USEL UR18, UR18, URZ, UP1 ;  /* 0x000000ff12127287 */ /* 0x000fe40008800000 */
[----:B------:R-:W-:Y:S02]  /*3c80*/  UIADD3 UR40, UPT, UPT, UR32, 0x4, URZ ;  /* 0x0000000420287890 */ /* 0x000fe4000fffe0ff */
[----:B------:R-:W-:Y:S01]  /*3c90*/  @UP0 ULEA UR30, UR18, UR7, 0x3 ;  /* 0x00000007121e0291 */ /* 0x000fe2000f8e18ff */
[----:B------:R-:W-:Y:S01]  /*3ca0*/  LOP3.LUT R2, R2, UR31, RZ, 0x3c, !PT ;  /* 0x0000001f02027c12 */ /* 0x000fe2000f8e3cff */
[----:B------:R-:W-:Y:S02]  /*3cb0*/  UIADD3 UR36, UPT, UPT, UR32, 0x6, URZ ;  /* 0x0000000620247890 */ /* 0x000fe4000fffe0ff */
[----:B------:R-:W-:Y:S01]  /*3cc0*/  UIADD3 UR8, UPT, UPT, UR8, 0x50, URZ ;  /* 0x0000005008087890 */ /* 0x000fe2000fffe0ff */
[----:B-1----:R-:W-:Y:S01]  /*3cd0*/  @P0 SHF.L.U32 R0, R2, 0x1f, RZ ;  /* 0x0000001f02000819 */ /* 0x002fe200000006ff */
[----:B------:R-:W-:Y:S02]  /*3ce0*/  UIADD3 UR17, UPT, UPT, UR17, 0x1, URZ ;  /* 0x0000000111117890 */ /* 0x000fe4000fffe0ff */
[----:B------:R-:W-:Y:S01]  /*3cf0*/  UIADD3 UR15, UPT, UPT, UR15, -0x1, URZ ;  /* 0xffffffff0f0f7890 */ /* 0x000fe2000fffe0ff */
[----:B------:R2:W3:Y:S01]  /*3d00*/  @P0 SYNCS.PHASECHK.TRANS64.TRYWAIT P2, [UR30], R0 ;  /* 0x00000000ff0005a7 */ /* 0x0004e2000804111e */
[----:B------:R-:W-:Y:S02]  /*3d10*/  ULEA UR30, UR46, UR13, 0xa ;  /* 0x0000000d2e1e7291 */ /* 0x000fe4000f8e50ff */
[----:B------:R-:W-:Y:S02]  /*3d20*/  UISETP.NE.AND UP0, UPT, UR17, UR16, UPT ;  /* 0x000000101100728c */ /* 0x000fe4000bf05270 */
[----:B------:R-:W-:Y:S02]  /*3d30*/  UIADD3 UR42, UPT, UPT, UR30, 0x2, URZ ;  /* 0x000000021e2a7890 */ /* 0x000fe4000fffe0ff */
[----:B------:R-:W-:Y:S02]  /*3d40*/  UIADD3 UR38, UPT, UPT, UR30, 0x4, URZ ;  /* 0x000000041e267890 */ /* 0x000fe4000fffe0ff */
[----:B------:R-:W-:Y:S01]  /*3d50*/  UIADD3 UR34, UPT, UPT, UR30, 0x6, URZ ;  /* 0x000000061e227890 */ /* 0x000fe2000fffe0ff */
[----:B------:R-:W-:Y:S01]  /*3d60*/  UMOV UR33, 0x40004040 ;  /* 0x4000404000217882 */ /* 0x000fe20000000000 */
[----:B------:R-:W-:Y:S01]  /*3d70*/  UMOV UR31, 0x40004040 ;  /* 0x40004040001f7882 */ /* 0x000fe20000000000 */
[----:B------:R-:W-:Y:S01]  /*3d80*/  UMOV UR45, 0x40004040 ;  /* 0x40004040002d7882 */ /* 0x000fe20000000000 */
[----:B------:R2:W-:Y:S01]  /*3d90*/  UTCHMMA.2CTA gdesc[UR30], gdesc[UR32], tmem[UR10], tmem[UR28], idesc[UR29], UP3 ;  /* 0x00ff1c201e0075ea */ /* 0x0005e20009a0000a */
[----:B------:R-:W-:Y:S01]  /*3da0*/  UPLOP3.LUT UP3, UPT, UPT, UPT, UPT, 0x80, 0x8 ;  /* 0x000000000008789c */ /* 0x000fe20003f6f070 */
[----:B------:R-:W-:Y:S01]  /*3db0*/  UMOV UR43, 0x40004040 ;  /* 0x40004040002b7882 */ /* 0x000fe20000000000 */
[----:B------:R-:W-:Y:S01]  /*3dc0*/  UMOV UR41, 0x40004040 ;  /* 0x4000404000297882 */ /* 0x000fe20000000000 */
[----:B------:R2:W-:Y:S01]  /*3dd0*/  UTCHMMA.2CTA gdesc[UR42], gdesc[UR44], tmem[UR10], tmem[UR26], idesc[UR27], UPT ;  /* 0x00ff1a2c2a0075ea */ /* 0x0005e2000ba0000a */
[----:B------:R-:W-:Y:S01]  /*3de0*/  UMOV UR39, 0x40004040 ;  /* 0x4000404000277882 */ /* 0x000fe20000000000 */
[----:B------:R-:W-:Y:S01]  /*3df0*/  UMOV UR37, 0x40004040 ;  /* 0x4000404000257882 */ /* 0x000fe20000000000 */
[----:B------:R-:W-:Y:S01]  /*3e00*/  UMOV UR35, 0x40004040 ;  /* 0x4000404000237882 */ /* 0x000fe20000000000 */
[----:B------:R2:W-:Y:S01]  /*3e10*/  UTCHMMA.2CTA gdesc[UR38], gdesc[UR40], tmem[UR10], tmem[UR24], idesc[UR25], UPT ;  /* 0x00ff1828260075ea */ /* 0x0005e2000ba0000a */
[----:B------:R2:W-:Y:S01]  /*3e20*/  UTCHMMA.2CTA gdesc[UR34], gdesc[UR36], tmem[UR10], tmem[UR22], idesc[UR23], UPT ;  /* 0x00ff1624220075ea */ /* 0x0005e2000ba0000a */
[----:B------:R2:W-:Y:S01]  /*3e30*/  UTCBAR.2CTA.MULTICAST [UR8], URZ, UR12 ;  /* 0x000000ff080073e9 */ /* 0x0005e2000820080c */
[----:B------:R-:W-:Y:S01]  /*3e40*/  UMOV UR46, UR18 ;  /* 0x00000012002e7c82 */ /* 0x000fe20008000000 */
[----:B------:R-:W-:Y:S05]  /*3e50*/  BRA.U UP0, `(.L_x_80) ;  /* 0xfffffffd00507547 */ /* 0x000fea000b83ffff */
.L_x_77:
[----:B------:R-:W-:Y:S01]  /*3e60*/  UIADD3 UR9, UPT, UPT, UR9, 0x100, URZ ;  /* 0x0000010009097890 */ /* 0x000fe2000fffe0ff */
[----:B------:R-:W-:-:S08]  /*3e70*/  UMOV UR17, UR16 ;  /* 0x0000001000117c82 */ /* 0x000fd00008000000 */
[----:B------:R4:W-:Y:S01]  /*3e80*/  UTCBAR.2CTA.MULTICAST [UR9], URZ, UR11 ;  /* 0x000000ff090073e9 */ /* 0x0009e2000820080b */
[----:B------:R-:W-:Y:S02]  /*3e90*/  NOP ;  /* 0x0000000000007918 */ /* 0x000fe40000000000 */
.L_x_75:
[----:B------:R-:W-:Y:S01]  /*3ea0*/  UIADD3 UR19, UPT, UPT, UR19, 0x1, URZ ;  /* 0x0000000113137890 */ /* 0x000fe2000fffe0ff */
[----:B------:R-:W-:-:S03]  /*3eb0*/  ISETP.NE.AND P0, PT, R8, 0x2, PT ;  /* 0x000000020800780c */ /* 0x000fc60003f05270 */
[----:B------:R-:W-:Y:S01]  /*3ec0*/  UISETP.NE.AND UP0, UPT, UR19, 0x4, UPT ;  /* 0x000000041300788c */ /* 0x000fe2000bf05270 */
[----:B-12---:R-:W-:Y:S02]  /*3ed0*/  SEL R0, RZ, 0x1, P0 ;  /* 0x00000001ff007807 */ /* 0x006fe40000000000 */
[----:B------:R-:W-:Y:S01]  /*3ee0*/  SEL R8, R8, RZ, P0 ;  /* 0x000000ff08087207 */ /* 0x000fe20000000000 */
[----:B------:R-:W-:Y:S01]  /*3ef0*/  USEL UR8, URZ, 0x1, UP0 ;  /* 0x00000001ff087887 */ /* 0x000fe20008000000 */
[----:B------:R-:W-:Y:S01]  /*3f00*/  LOP3.LUT R3, R3, R0, RZ, 0x3c, !PT ;  /* 0x0000000003037212 */ /* 0x000fe200078e3cff */
[----:B------:R-:W-:-:S04]  /*3f10*/  USEL UR19, UR19, URZ, UP0 ;  /* 0x000000ff13137287 */ /* 0x000fc80008000000 */
[----:B------:R-:W-:Y:S01]  /*3f20*/  LOP3.LUT R9, R9, UR8, RZ, 0x3c, !PT ;  /* 0x0000000809097c12 */ /* 0x000fe2000f8e3cff */
[----:B------:R-:W-:Y:S07]  /*3f30*/  @P1 BRA `(.L_x_81) ;  /* 0xfffffff800881947 */ /* 0x000fee000383ffff */
[----:B------:R-:W1:Y:S01]  /*3f40*/  S2UR UR6, SR_CgaCtaId ;  /* 0x00000000000679c3 */ /* 0x000e620000008800 */
[----:B------:R-:W-:Y:S01]  /*3f50*/  ELECT P0, URZ, PT ;  /* 0x0000000000ff782f */ /* 0x000fe20003800000 */
[----:B------:R-:W-:Y:S01]  /*3f60*/  HFMA2 R0, -RZ, RZ, 0, 5.9604644775390625e-08 ;  /* 0x00000001ff007431 */ /* 0x000fe200000001ff */
[----:B------:R-:W-:-:S05]  /*3f70*/  UMOV UR8, 0x40 ;  /* 0x0000004000087882 */ /* 0x000fca0000000000 */
[----:B------:R-:W-:Y:S01]  /*3f80*/  UVIRTCOUNT.DEALLOC.SMPOOL 0x80 ;  /* 0x000000800000784c */ /* 0x000fe20000000000 */
[----:B------:R-:W-:Y:S02]  /*3f90*/  UISETP.NE.AND UP0, UPT, UR5, URZ, UPT ;  /* 0x000000ff0500728c */ /* 0x000fe4000bf05270 */
[----:B-1----:R-:W-:-:S09]  /*3fa0*/  ULEA UR6, UR6, UR8, 0x18 ;  /* 0x0000000806067291 */ /* 0x002fd2000f8ec0ff */
[----:B------:R1:W-:Y:S01]  /*3fb0*/  @P0 STS.U8 [UR6+0x1c], R0 ;  /* 0x00001c00ff000988 */ /* 0x0003e20008000006 */
[----:B------:R-:W-:Y:S05]  /*3fc0*/  BRA.U UP0, `(.L_x_82) ;  /* 0x0000000100a07547 */ /* 0x000fea000b800000 */
[----:B------:R-:W-:Y:S01]  /*3fd0*/  UIADD3 UR5, UPT, UPT, UR7, 0x120, URZ ;  /* 0x0000012007057890 */ /* 0x000fe2000fffe0ff */
[----:B------:R-:W-:-:S03]  /*3fe0*/  SHF.L.U32 R2, R9, 0x1f, RZ ;  /* 0x0000001f09027819 */ /* 0x000fc600000006ff */
[----:B------:R-:W-:-:S09]  /*3ff0*/  ULEA UR8, UR19, UR5, 0x3 ;  /* 0x0000000513087291 */ /* 0x000fd2000f8e18ff */
[----:B------:R-:W2:Y:S02]  /*4000*/  SYNCS.PHASECHK.TRANS64.TRYWAIT P0, [UR8], R2 ;  /* 0x00000002ff0075a7 */ /* 0x000ea40008001108 */
[----:B--2---:R-:W-:Y:S05]  /*4010*/  @!P0 BRA `(.L_x_83) ;  /* 0x0000004800a08947 */ /* 0x004fea0003800000 */
.L_x_176:
[----:B----4-:R-:W-:-:S04]  /*4020*/  UIADD3 UR9, UPT, UPT, UR19, 0x1, URZ ;  /* 0x0000000113097890 */ /* 0x010fc8000fffe0ff */
        /* <DEDUP_REMOVED lines=8> */
.L_x_178:
        /* <DEDUP_REMOVED lines=9> */
.L_x_180:
[----:B------:R-:W-:-:S04]  /*4140*/  UIADD3 UR9, UPT, UPT, UR9, 0x1, URZ ;  /* 0x0000000109097890 */ /* 0x000fc8000fffe0ff */
[----:B------:R-:W-:-:S04]  /*4150*/  UISETP.NE.AND UP1, UPT, UR9, 0x4, UPT ;  /* 0x000000040900788c */ /* 0x000fc8000bf25270 */
[----:B------:R-:W-:Y:S02]  /*4160*/  USEL UR8, URZ, 0x1, UP1 ;  /* 0x00000001ff087887 */ /* 0x000fe40008800000 */
[----:B------:R-:W-:-:S04]  /*4170*/  USEL UR9, UR9, URZ, UP1 ;  /* 0x000000ff09097287 */ /* 0x000fc80008800000 */
[----:B------:R-:W-:Y:S01]  /*4180*/  ULEA UR9, UR9, UR5, 0x3 ;  /* 0x0000000509097291 */ /* 0x000fe2000f8e18ff */
[----:B------:R-:W-:-:S04]  /*4190*/  LOP3.LUT R2, R2, UR8, RZ, 0x3c, !PT ;  /* 0x0000000802027c12 */ /* 0x000fc8000f8e3cff */
[----:B------:R-:W-:Y:S01]  /*41a0*/  SHF.L.U32 R2, R2, 0x1f, RZ ;  /* 0x0000001f02027819 */ /* 0x000fe200000006ff */
[----:B-1----:R-:W-:-:S04]  /*41b0*/  IMAD.U32 R0, RZ, RZ, UR9 ;  /* 0x00000009ff007e24 */ /* 0x002fc8000f8e00ff */
[----:B------:R1:W2:Y:S03]  /*41c0*/  SYNCS.PHASECHK.TRANS64.TRYWAIT P0, [R0+URZ], R2 ;  /* 0x00000002000075a7 */ /* 0x0002a600080011ff */
[----:B--2---:R-:W-:Y:S05]  /*41d0*/  @!P0 NANOSLEEP.SYNCS 0x989680 ;  /* 0x009896800000895d */ /* 0x004fea0003900000 */
[----:B------:R-:W2:Y:S02]  /*41e0*/  @!P0 SYNCS.PHASECHK.TRANS64 P0, [R0+URZ], R2 ;  /* 0x00000002000085a7 */ /* 0x000ea400080010ff */
[----:B--2---:R-:W-:Y:S05]  /*41f0*/  @P0 BRA `(.L_x_86) ;  /* 0x0000000000200947 */ /* 0x004fea0003800000 */
.L_x_87:
[----:B--2---:R2:W4:Y:S02]  /*4200*/  SYNCS.PHASECHK.TRANS64.TRYWAIT P0, [R0+URZ], R2 ;  /* 0x00000002000075a7 */ /* 0x00452400080011ff */
[----:B----4-:R-:W-:Y:S05]  /*4210*/  @!P0 NANOSLEEP.SYNCS 0x989680 ;  /* 0x009896800000895d */ /* 0x010fea0003900000 */
[----:B------:R-:W4:Y:S02]  /*4220*/  @!P0 SYNCS.PHASECHK.TRANS64 P0, [R0+URZ], R2 ;  /* 0x00000002000085a7 */ /* 0x000f2400080010ff */
[----:B----4-:R-:W-:Y:S05]  /*4230*/  @!P0 BRA `(.L_x_87) ;  /* 0xfffffffc00f08947 */ /* 0x010fea000383ffff */
[----:B------:R-:W-:Y:S05]  /*4240*/  BRA `(.L_x_86) ;  /* 0x00000000000c7947 */ /* 0x000fea0003800000 */
.L_x_82:
[----:B------:R-:W-:-:S04]  /*4250*/  UIADD3 UR5, UPT, UPT, UR7, 0x160, URZ ;  /* 0x0000016007057890 */ /* 0x000fc8000fffe0ff */
[----:B------:R-:W-:-:S09]  /*4260*/  UPRMT UR5, UR4, 0x654, UR5 ;  /* 0x0000065404057896 */ /* 0x000fd20008000005 */
[----:B------:R-:W-:Y:S03]  /*4270*/  SYNCS.ARRIVE.TRANS64.RED.A1T0 RZ, [UR5], RZ ;  /* 0x000000ffffff79a7 */ /* 0x000fe60008100405 */
.L_x_86:
[----:B-12---:R-:W-:Y:S01]  /*4280*/  SHF.L.U32 R2, RZ, 0x1f, RZ ;  /* 0x0000001fff027819 */ /* 0x006fe200000006ff */
[----:B------:R-:W-:Y:S01]  /*4290*/  UIADD3 UR5, UPT, UPT, UR7, 0x160, URZ ;  /* 0x0000016007057890 */ /* 0x000fe2000fffe0ff */
[----:B------:R-:W-:Y:S02]  /*42a0*/  PLOP3.LUT P0, PT, PT, PT, UP0, 0x80, 0x8 ;  /* 0x000000000008781c */ /* 0x000fe40003f0f008 */
[----:B------:R-:W1:Y:S02]  /*42b0*/  SYNCS.PHASECHK.TRANS64.TRYWAIT P1, [UR7+0x160], R2 ;  /* 0x00016002ff0075a7 */ /* 0x000e640008021107 */
[----:B-1----:R-:W-:Y:S09]  /*42c0*/  @!P1 BRA `(.L_x_88) ;  /* 0x00000048003c9947 */ /* 0x002ff20003800000 */
.L_x_182:
[----:B------:R-:W-:Y:S01]  /*42d0*/  @!UP0 UPRMT UR5, UR4, 0x654, UR5 ;  /* 0x0000065404058896 */ /* 0x000fe20008000005 */
[----:B------:R-:W-:Y:S02]  /*42e0*/  UMOV UR8, 0xffff ;  /* 0x0000ffff00087882 */ /* 0x000fe40000000000 */
[----:B------:R-:W-:-:S06]  /*42f0*/  UMOV UR4, 0x1 ;  /* 0x0000000100047882 */ /* 0x000fcc0000000000 */
[----:B------:R-:W-:Y:S01]  /*4300*/  @!P0 SYNCS.ARRIVE.TRANS64.RED.A1T0 RZ, [UR5], RZ ;  /* 0x000000ffffff89a7 */ /* 0x000fe20008100405 */
[----:B------:R-:W-:Y:S01]  /*4310*/  NOP ;  /* 0x0000000000007918 */ /* 0x000fe20000000000 */
[----:B-1----:R-:W1:Y:S01]  /*4320*/  LDS R0, [UR6+0x14] ;  /* 0x00001406ff007984 */ /* 0x002e620008000800 */
[----:B------:R-:W-:-:S04]  /*4330*/  ULOP3.LUT UR5, UR21, 0xffff, URZ, 0xc0, !UPT ;  /* 0x0000ffff15057892 */ /* 0x000fc8000f8ec0ff */
[----:B------:R-:W-:-:S04]  /*4340*/  USHF.R.U32.HI UR5, URZ, 0x5, UR5 ;  /* 0x00000005ff057899 */ /* 0x000fc80008011605 */
[----:B------:R-:W-:Y:S02]  /*4350*/  USHF.L.U32 UR8, UR8, UR5, URZ ;  /* 0x0000000508087299 */ /* 0x000fe400080006ff */
[----:B------:R-:W-:-:S04]  /*4360*/  USHF.L.U32 UR4, UR4, UR5, URZ ;  /* 0x0000000504047299 */ /* 0x000fc800080006ff */
[----:B-1----:R-:W-:-:S04]  /*4370*/  LOP3.LUT R0, R0, UR8, RZ, 0xc0, !PT ;  /* 0x0000000800007c12 */ /* 0x002fc8000f8ec0ff */
[----:B------:R-:W-:-:S13]  /*4380*/  ISETP.NE.AND P0, PT, R0, UR8, PT ;  /* 0x0000000800007c0c */ /* 0x000fda000bf05270 */
[----:B------:R-:W-:Y:S05]  /*4390*/  @P0 BRA `(.L_x_89) ;  /* 0x0000000000580947 */ /* 0x000fea0003800000 */
[----:B------:R-:W1:Y:S02]  /*43a0*/  LDS R0, [UR6+0x18] ;  /* 0x00001806ff007984 */ /* 0x000e640008000800 */
[----:B-1----:R-:W-:-:S04]  /*43b0*/  LOP3.LUT R0, R0, UR4, RZ, 0xc0, !PT ;  /* 0x0000000400007c12 */ /* 0x002fc8000f8ec0ff */
[----:B------:R-:W-:-:S13]  /*43c0*/  ISETP.NE.AND P0, PT, R0, UR4, PT ;  /* 0x0000000400007c0c */ /* 0x000fda000bf05270 */
[----:B------:R-:W-:Y:S05]  /*43d0*/  @P0 BRA `(.L_x_90) ;  /* 0x00000000003c0947 */ /* 0x000fea0003800000 */
[----:B------:R-:W1:Y:S01]  /*43e0*/  S2R R2, SR_LANEID ;  /* 0x0000000000027919 */ /* 0x000e620000000000 */
[----:B------:R-:W-:Y:S01]  /*43f0*/  ULOP3.LUT UR8, URZ, UR8, URZ, 0x33, !UPT ;  /* 0x00000008ff087292 */ /* 0x000fe2000f8e33ff */
[----:B------:R-:W-:Y:S02]  /*4400*/  VOTEU.ANY UR7, UPT, PT ;  /* 0x0000000000077886 */ /* 0x000fe400038e0100 */
[----:B------:R-:W-:-:S03]  /*4410*/  UFLO.U32 UR7, UR7 ;  /* 0x00000007000772bd */ /* 0x000fc600080e0000 */
[----:B------:R-:W-:-:S04]  /*4420*/  IMAD.U32 R0, RZ, RZ, UR8 ;  /* 0x00000008ff007e24 */ /* 0x000fc8000f8e00ff */
[----:B------:R2:W3:Y:S02]  /*4430*/  REDUX UR5, R0 ;  /* 0x00000000000573c4 */ /* 0x0004e40000000000 */
[----:B------:R1:W-:Y:S02]  /*4440*/  UTCATOMSWS.AND URZ, UR8 ;  /* 0x0000000800ff79e3 */ /* 0x0003e40008000000 */
[----:B-1----:R-:W-:Y:S02]  /*4450*/  ISETP.EQ.U32.AND P0, PT, R2, UR7, PT ;  /* 0x0000000702007c0c */ /* 0x002fe4000bf02070 */
[----:B--2---:R-:W-:Y:S02]  /*4460*/  LOP3.LUT R0, RZ, UR4, RZ, 0x33, !PT ;  /* 0x00000004ff007c12 */ /* 0x004fe4000f8e33ff */
[----:B---3--:R-:W-:Y:S02]  /*4470*/  MOV R2, UR5 ;  /* 0x0000000500027c02 */ /* 0x008fe40008000f00 */
[----:B------:R-:W1:Y:S07]  /*4480*/  REDUX UR4, R0 ;  /* 0x00000000000473c4 */ /* 0x000e6e0000000000 */
[----:B------:R2:W-:Y:S01]  /*4490*/  @P0 ATOMS.AND RZ, [UR6+0x14], R2 ;  /* 0x00001402ffff098c */ /* 0x0005e2000a800006 */
[----:B-1----:R-:W-:-:S05]  /*44a0*/  IMAD.U32 R0, RZ, RZ, UR4 ;  /* 0x00000004ff007e24 */ /* 0x002fca000f8e00ff */
[----:B------:R2:W-:Y:S01]  /*44b0*/  @P0 ATOMS.AND RZ, [UR6+0x18], R0 ;  /* 0x00001800ffff098c */ /* 0x0005e2000a800006 */
[----:B------:R-:W-:Y:S05]  /*44c0*/  BRA `(.L_x_91) ;  /* 0x0000000000147947 */ /* 0x000fea0003800000 */
.L_x_90:
[----:B------:R-:W-:Y:S02]  /*44d0*/  MOV R2, 0x44f0 ;  /* 0x000044f000027802 */ /* 0x000fe40000000f00 */
[----:B---345:R-:W-:Y:S05]  /*44e0*/  CALL.REL.NOINC `($__internal_0_$__cuda_sm10x_tcgen05_guardrail_trap_col_being_dealloced_not_returned_by_alloc) ;  /* 0x0000004800a87944 */ /* 0x038fea0003c00000 */
[----:B------:R-:W-:Y:S05]  /*44f0*/  BRA `(.L_x_91) ;  /* 0x0000000000087947 */ /* 0x000fea0003800000 */
.L_x_89:
[----:B------:R-:W-:Y:S02]  /*4500*/  MOV R2, 0x4520 ;  /* 0x0000452000027802 */ /* 0x000fe40000000f00 */
[----:B---345:R-:W-:Y:S05]  /*4510*/  CALL.REL.NOINC `($__internal_2_$__cuda_sm10x_tcgen05_guardrail_trap_unallocated_columns_being_dealloced) ;  /* 0x0000004800b47944 */ /* 0x038fea0003c00000 */
.L_x_91:
[----:B------:R-:W-:Y:S01]  /*4520*/  NOP ;  /* 0x0000000000007918 */ /* 0x000fe20000000000 */
[----:B----4-:R-:W-:Y:S05]  /*4530*/  EXIT ;  /* 0x000000000000794d */ /* 0x010fea0003800000 */
.L_x_62:
[----:B------:R-:W-:-:S09]  /*4540*/  UISETP.NE.OR UP5, UPT, UR10, 0x3, !UP5 ;  /* 0x000000030a00788c */ /* 0x000fd2000efa5670 */
[----:B------:R-:W-:Y:S05]  /*4550*/  BRA.U UP5, `(.L_x_92) ;  /* 0x0000000d05b07547 */ /* 0x000fea000b800000 */
[----:B------:R-:W1:Y:S01]  /*4560*/  LDC R0, c[0x0][0xb30] ;  /* 0x0002cc00ff007b82 */ /* 0x000e620000000800 */
[----:B------:R-:W2:Y:S01]  /*4570*/  LDCU.64 UR8, c[0x0][0x888] ;  /* 0x00011100ff0877ac */ /* 0x000ea20008000a00 */
[----:B------:R-:W-:Y:S02]  /*4580*/  HFMA2 R27, -RZ, RZ, 0, 0 ;  /* 0x00000000ff1b7431 */ /* 0x000fe400000001ff */
[----:B------:R-:W-:Y:S01]  /*4590*/  IMAD.MOV.U32 R29, RZ, RZ, 0x1 ;  /* 0x00000001ff1d7424 */ /* 0x000fe200078e00ff */
[----:B------:R-:W-:Y:S01]  /*45a0*/  MOV R25, 0x2000 ;  /* 0x0000200000197802 */ /* 0x000fe20000000f00 */
[----:B------:R-:W3:Y:S01]  /*45b0*/  LDCU.64 UR4, c[0x0][0x890] ;  /* 0x00011200ff0477ac */ /* 0x000ee20008000a00 */
[----:B------:R-:W-:Y:S01]  /*45c0*/  IMAD.MOV.U32 R28, RZ, RZ, RZ ;  /* 0x000000ffff1c7224 */ /* 0x000fe200078e00ff */
[----:B------:R-:W4:Y:S01]  /*45d0*/  LDC R24, c[0x0][0x370] ;  /* 0x0000dc00ff187b82 */ /* 0x000f220000000800 */
[----:B------:R-:W-:Y:S01]  /*45e0*/  UMOV UR6, 0x400 ;  /* 0x0000040000067882 */ /* 0x000fe20000000000 */
[----:B------:R-:W-:-:S02]  /*45f0*/  UPLOP3.LUT UP0, UPT, UPT, UPT, UPT, 0x40, 0x4 ;  /* 0x000000000004789c */ /* 0x000fc40003f0e870 */
[----:B------:R-:W-:Y:S01]  /*4600*/  ULEA UR6, UR46, UR6, 0x18 ;  /* 0x000000062e067291 */ /* 0x000fe2000f8ec0ff */
[----:B------:R-:W-:-:S03]  /*4610*/  UMOV UR13, URZ ;  /* 0x000000ff000d7c82 */ /* 0x000fc60008000000 */
[----:B------:R-:W4:Y:S01]  /*4620*/  LDC R5, c[0x0][0xb0c] ;  /* 0x0002c300ff057b82 */ /* 0x000f220000000800 */
[----:B--2---:R-:W-:Y:S02]  /*4630*/  UISETP.NE.U32.AND UP2, UPT, UR8, URZ, UPT ;  /* 0x000000ff0800728c */ /* 0x004fe4000bf45070 */
[----:B---3--:R-:W-:-:S05]  /*4640*/  UISETP.NE.U32.AND UP3, UPT, UR4, URZ, UPT ;  /* 0x000000ff0400728c */ /* 0x008fca000bf65070 */
[----:B------:R-:W2:Y:S01]  /*4650*/  LDC R18, c[0x0][0xb20] ;  /* 0x0002c800ff127b82 */ /* 0x000ea20000000800 */
[----:B-1----:R-:W-:Y:S01]  /*4660*/  ISETP.NE.AND P1, PT, R0, 0x1, PT ;  /* 0x000000010000780c */ /* 0x002fe20003f25270 */
[----:B------:R-:W-:Y:S02]  /*4670*/  UISETP.NE.AND.EX UP2, UPT, UR9, URZ, UPT, UP2 ;  /* 0x000000ff0900728c */ /* 0x000fe4000bf45320 */
[----:B------:R-:W-:-:S04]  /*4680*/  UISETP.NE.AND.EX UP3, UPT, UR5, URZ, UPT, UP3 ;  /* 0x000000ff0500728c */ /* 0x000fc8000bf65330 */
[----:B------:R-:W1:Y:S08]  /*4690*/  LDC.64 R30, c[0x0][0x348] ;  /* 0x0000d200ff1e7b82 */ /* 0x000e700000000a00 */
[----:B------:R-:W3:Y:S08]  /*46a0*/  LDC.64 R16, c[0x0][0xb10] ;  /* 0x0002c400ff107b82 */ /* 0x000ef00000000a00 */
[----:B------:R-:W1:Y:S08]  /*46b0*/  LDC.64 R8, c[0x0][0xb18] ;  /* 0x0002c600ff087b82 */ /* 0x000e700000000a00 */
[----:B------:R-:W1:Y:S08]  /*46c0*/  LDC.64 R6, c[0x0][0xb28] ;  /* 0x0002ca00ff067b82 */ /* 0x000e700000000a00 */
[----:B--2-4-:R-:W1:Y:S02]  /*46d0*/  LDC R19, c[0x0][0x374] ;  /* 0x0000dd00ff137b82 */ /* 0x014e640000000800 */
.L_x_101:
[C---:B------:R-:W-:Y:S02]  /*46e0*/  LEA R0, R28.reuse, UR6, 0x3 ;  /* 0x000000061c007c11 */ /* 0x040fe4000f8e18ff */
[----:B------:R-:W-:Y:S02]  /*46f0*/  SHF.L.U32 R2, R27, 0x1f, RZ ;  /* 0x0000001f1b027819 */ /* 0x000fe400000006ff */
[----:B------:R-:W-:Y:S02]  /*4700*/  LEA R20, R28, UR6, 0x4 ;  /* 0x000000061c147c11 */ /* 0x000fe4000f8e20ff */
[----:B--2---:R-:W2:Y:S02]  /*4710*/  SYNCS.PHASECHK.TRANS64.TRYWAIT P0, [R0+URZ+0xe0], R2 ;  /* 0x0000e002000075a7 */ /* 0x004ea400080011ff */
[----:B--2---:R-:W-:Y:S05]  /*4720*/  @!P0 BRA `(.L_x_93) ;  /* 0x00000044003c8947 */ /* 0x004fea0003800000 */
.L_x_183:
[----:B------:R-:W-:Y:S01]  /*4730*/  ISETP.GE.AND P0, PT, R40, 0x1, PT ;  /* 0x000000012800780c */ /* 0x000fe20003f06270 */
[----:B------:R-:W4:Y:S01]  /*4740*/  LDS.128 R20, [R20+0x170] ;  /* 0x0001700014147984 */ /* 0x000f220000000c00 */
[----:B--2---:R-:W-:Y:S01]  /*4750*/  VIADD R0, R0, 0xf0 ;  /* 0x000000f000007836 */ /* 0x004fe20000000000 */
[----:B------:R-:W-:Y:S01]  /*4760*/  @!PT LDS RZ, [RZ] ;  /* 0x00000000fffff984 */ /* 0x000fe20000000800 */
[----:B------:R-:W-:Y:S01]  /*4770*/  @!PT LDS RZ, [RZ] ;  /* 0x00000000fffff984 */ /* 0x000fe20000000800 */
[----:B------:R-:W-:Y:S01]  /*4780*/  @!PT LDS RZ, [RZ] ;  /* 0x00000000fffff984 */ /* 0x000fe20000000800 */
[----:B------:R-:W-:Y:S01]  /*4790*/  @!PT LDS RZ, [RZ] ;  /* 0x00000000fffff984 */ /* 0x000fe20000000800 */
[----:B------:R2:W-:Y:S06]  /*47a0*/  MEMBAR.ALL.CTA ;  /* 0x0000000000007992 */ /* 0x0005ec0000008000 */
[----:B--2---:R-:W2:Y:S01]  /*47b0*/  FENCE.VIEW.ASYNC.S ;  /* 0x00000000000073c6 */ /* 0x004ea20000000000 */
[----:B------:R-:W-:Y:S04]  /*47c0*/  PRMT R0, RZ, 0x654, R0 ;  /* 0x00000654ff007816 */ /* 0x000fe80000000000 */
[----:B--2---:R2:W-:Y:S01]  /*47d0*/  SYNCS.ARRIVE.TRANS64.RED.A1T0 RZ, [R0+URZ], RZ ;  /* 0x000000ff00ff79a7 */ /* 0x0045e200081004ff */
[----:B----4-:R-:W-:Y:S11]  /*47e0*/  LOP3.LUT P3, RZ, R22, 0x1, RZ, 0xc0, !PT ;  /* 0x0000000116ff7812 */ /* 0x010ff6000786c0ff */
[----:B------:R-:W-:Y:S02]  /*47f0*/  @!UPT UIADD3 URZ, UPT, UPT, URZ, URZ, URZ ;  /* 0x000000fffffff290 */ /* 0x000fe4000fffe0ff */
[----:B------:R-:W-:Y:S02]  /*4800*/  @P3 MOV R13, R20 ;  /* 0x00000014000d3202 */ /* 0x000fe40000000f00 */
[----:B------:R-:W-:Y:S01]  /*4810*/  @P3 LOP3.LUT R12, R21, 0xffff, RZ, 0xc0, !PT ;  /* 0x0000ffff150c3812 */ /* 0x000fe200078ec0ff */
[----:B--2---:R-:W-:Y:S06]  /*4820*/  @!P0 BRA `(.L_x_94) ;  /* 0x0000000000a48947 */ /* 0x004fec0003800000 */
[-C--:B-1----:R-:W-:Y:S01]  /*4830*/  IMAD.HI.U32 R0, R19, R9.reuse, RZ ;  /* 0x0000000913007227 */ /* 0x082fe200078e00ff */
[----:B------:R-:W-:Y:S02]  /*4840*/  ISETP.NE.AND P0, PT, R8, 0x1, PT ;  /* 0x000000010800780c */ /* 0x000fe40003f05270 */
[----:B------:R-:W-:Y:S01]  /*4850*/  ISETP.NE.AND P2, PT, R40, 0x1, PT ;  /* 0x000000012800780c */ /* 0x000fe20003f45270 */
[----:B---3--:R-:W-:Y:S01]  /*4860*/  IMAD.HI.U32 R11, R24, R16, RZ ;  /* 0x00000010180b7227 */ /* 0x008fe200078e00ff */
[----:B------:R-:W-:Y:S02]  /*4870*/  SHF.R.U32.HI R0, RZ, R18, R0 ;  /* 0x00000012ff007219 */ /* 0x000fe40000011600 */
[----:B------:R-:W-:Y:S01]  /*4880*/  ISETP.NE.AND P4, PT, R5, 0x1, PT ;  /* 0x000000010500780c */ /* 0x000fe20003f85270 */
[----:B------:R-:W-:Y:S01]  /*4890*/  IMAD.HI.U32 R15, R12, R9, RZ ;  /* 0x000000090c0f7227 */ /* 0x000fe200078e00ff */
[----:B------:R-:W-:Y:S02]  /*48a0*/  SHF.R.U32.HI R11, RZ, R17, R11 ;  /* 0x00000011ff0b7219 */ /* 0x000fe4000001160b */
[----:B------:R-:W-:Y:S01]  /*48b0*/  SEL R0, R19, R0, !P0 ;  /* 0x0000000013007207 */ /* 0x000fe20004000000 */
[----:B------:R-:W-:Y:S01]  /*48c0*/  IMAD.HI.U32 R14, R13, R16, RZ ;  /* 0x000000100d0e7227 */ /* 0x000fe200078e00ff */
[----:B------:R-:W-:Y:S03]  /*48d0*/  SEL R11, R24, R11, !P4 ;  /* 0x0000000b180b7207 */ /* 0x000fe60006000000 */
[-C--:B------:R-:W-:Y:S01]  /*48e0*/  IMAD.HI.U32 R10, R0, R6.reuse, RZ ;  /* 0x00000006000a7227 */ /* 0x080fe200078e00ff */
[----:B------:R-:W-:Y:S03]  /*48f0*/  SHF.R.U32.HI R14, RZ, R17, R14 ;  /* 0x00000011ff0e7219 */ /* 0x000fe6000001160e */
[----:B------:R-:W-:Y:S01]  /*4900*/  IMAD.HI.U32 R2, R11, R6, RZ ;  /* 0x000000060b027227 */ /* 0x000fe200078e00ff */
[-C--:B------:R-:W-:Y:S02]  /*4910*/  @P2 SHF.R.U32.HI R0, RZ, R7.reuse, R10 ;  /* 0x00000007ff002219 */ /* 0x080fe4000001160a */
[----:B------:R-:W-:Y:S02]  /*4920*/  SHF.R.U32.HI R10, RZ, R18, R15 ;  /* 0x00000012ff0a7219 */ /* 0x000fe4000001160f */
[----:B------:R-:W-:Y:S01]  /*4930*/  @P2 SHF.R.U32.HI R11, RZ, R7, R2 ;  /* 0x00000007ff0b2219 */ /* 0x000fe20000011602 */
[----:B------:R-:W-:Y:S01]  /*4940*/  IMAD R0, R40, R0, RZ ;  /* 0x0000000028007224 */ /* 0x000fe200078e02ff */
[----:B------:R-:W-:Y:S02]  /*4950*/  SEL R10, R12, R10, !P0 ;  /* 0x0000000a0c0a7207 */ /* 0x000fe40004000000 */
[----:B------:R-:W-:Y:S01]  /*4960*/  SEL R2, R13, R14, !P4 ;  /* 0x0000000e0d027207 */ /* 0x000fe20006000000 */
[----:B------:R-:W-:Y:S01]  /*4970*/  IMAD R14, R40, R11, RZ ;  /* 0x0000000b280e7224 */ /* 0x000fe200078e02ff */
[C---:B------:R-:W-:Y:S01]  /*4980*/  ISETP.GE.AND P0, PT, R10.reuse, R0, PT ;  /* 0x000000000a00720c */ /* 0x040fe20003f06270 */
[----:B------:R-:W-:Y:S03]  /*4990*/  IMAD.HI.U32 R0, R10, R6, RZ ;  /* 0x000000060a007227 */ /* 0x000fe600078e00ff */
[----:B------:R-:W-:Y:S02]  /*49a0*/  ISETP.GE.OR P0, PT, R2, R14, P0 ;  /* 0x0000000e0200720c */ /* 0x000fe40000706670 */
[-C--:B------:R-:W-:Y:S04]  /*49b0*/  SHF.R.U32.HI R0, RZ, R7.reuse, R0 ;  /* 0x00000007ff007219 */ /* 0x080fe80000011600 */
[----:B------:R-:W-:Y:S05]  /*49c0*/  SEL R15, R10, R0, !P2 ;  /* 0x000000000a0f7207 */ /* 0x000fea0005000000 */
[----:B------:R-:W-:Y:S02]  /*49d0*/  IMAD.MOV R14, RZ, RZ, -R15 ;  /* 0x000000ffff0e7224 */ /* 0x000fe400078e0a0f */
[----:B------:R-:W-:Y:S04]  /*49e0*/  @!P0 IMAD.HI.U32 R0, R2, R6, RZ ;  /* 0x0000000602008227 */ /* 0x000fe800078e00ff */
[----:B------:R-:W-:Y:S01]  /*49f0*/  IMAD R14, R40, R14, R10 ;  /* 0x0000000e280e7224 */ /* 0x000fe200078e020a */
[----:B------:R-:W-:Y:S04]  /*4a00*/  @!P0 SHF.R.U32.HI R0, RZ, R7, R0 ;  /* 0x00000007ff008219 */ /* 0x000fe80000011600 */
[----:B------:R-:W-:Y:S04]  /*4a10*/  @!P0 SEL R0, R2, R0, !P2 ;  /* 0x0000000002008207 */ /* 0x000fe80005000000 */
[----:B------:R-:W-:Y:S01]  /*4a20*/  @!P0 IADD3 R15, PT, PT, R15, -R0, RZ ;  /* 0x800000000f0f8210 */ /* 0x000fe20007ffe0ff */
[----:B------:R-:W-:Y:S01]  /*4a30*/  @!P0 IMAD R0, R11, R14, R0 ;  /* 0x0000000e0b008224 */ /* 0x000fe200078e0200 */
[----:B------:R-:W-:Y:S01]  /*4a40*/  IADD3 R11, PT, PT, -R10, RZ, RZ ;  /* 0x000000ff0a0b7210 */ /* 0x000fe20007ffe1ff */
[--C-:B------:R-:W-:Y:S02]  /*4a50*/  IMAD.MOV R14, RZ, RZ, -R2.reuse ;  /* 0x000000ffff0e7224 */ /* 0x100fe400078e0a02 */
[----:B------:R-:W-:Y:S02]  /*4a60*/  @!P0 IMAD R10, R15, R40, R2 ;  /* 0x000000280f0a8224 */ /* 0x000fe400078e0202 */
[----:B------:R-:W-:Y:S02]  /*4a70*/  @!P0 IMAD.MOV.U32 R2, RZ, RZ, R0 ;  /* 0x000000ffff028224 */ /* 0x000fe400078e0000 */
[----:B------:R-:W-:Y:S02]  /*4a80*/  IMAD R13, R5, R14, R13 ;  /* 0x0000000e050d7224 */ /* 0x000fe400078e020d */
[----:B------:R-:W-:Y:S02]  /*4a90*/  IMAD R12, R8, R11, R12 ;  /* 0x0000000b080c7224 */ /* 0x000fe400078e020c */
[----:B------:R-:W-:Y:S02]  /*4aa0*/  IMAD R13, R2, R5, R13 ;  /* 0x00000005020d7224 */ /* 0x000fe400078e020d */
[----:B------:R-:W-:Y:S02]  /*4ab0*/  IMAD R12, R10, R8, R12 ;  /* 0x000000080a0c7224 */ /* 0x000fe400078e020c */
.L_x_94:
[----:B------:R-:W-:Y:S05]  /*4ac0*/  BRA.U UP0, `(.L_x_95) ;  /* 0x0000000100107547 */ /* 0x000fea000b800000 */
[----:B------:R-:W-:Y:S04]  /*4ad0*/  MOV R2, UR7 ;  /* 0x0000000700027c02 */ /* 0x000fe80008000f00 */
[----:B------:R-:W-:Y:S04]  /*4ae0*/  SHF.L.U32 R2, R2, 0x1f, RZ ;  /* 0x0000001f02027819 */ /* 0x000fe800000006ff */
[----:B------:R-:W2:Y:S02]  /*4af0*/  SYNCS.PHASECHK.TRANS64.TRYWAIT P0, [UR6+0xd8], R2 ;  /* 0x0000d802ff0075a7 */ /* 0x000ea40008001106 */
[----:B--2---:R-:W-:Y:S05]  /*4b00*/  @!P0 BRA `(.L_x_96) ;  /* 0x0000004000588947 */ /* 0x004fea0003800000 */
.L_x_95:
[----:B------:R-:W-:Y:S02]  /*4b10*/  R2UR UR11, R3 ;  /* 0x00000000030b72ca */ /* 0x000fe400000e0000 */
[----:B------:R-:W-:Y:S02]  /*4b20*/  R2UR UR10, R4 ;  /* 0x00000000040a72ca */ /* 0x000fe400000e0000 */
[----:B------:R-:W-:Y:S04]  /*4b30*/  ISETP.NE.U32.AND P2, PT, RZ, UR4, PT ;  /* 0x00000004ff007c0c */ /* 0x000fe8000bf45070 */
[----:B------:R-:W-:Y:S05]  /*4b40*/  ISETP.NE.AND.EX P2, PT, RZ, UR5, PT, P2 ;  /* 0x00000005ff007c0c */ /* 0x000fea000bf45320 */
[----:B------:R-:W-:Y:S02]  /*4b50*/  USHF.L.U32 UR11, UR11, 0x7, URZ ;  /* 0x000000070b0b7899 */ /* 0x000fe400080006ff */
[----:B------:R-:W-:Y:S01]  /*4b60*/  USHF.L.U32 UR10, UR10, 0x6, URZ ;  /* 0x000000060a0a7899 */ /* 0x000fe200080006ff */
[----:B------:R-:W-:Y:S11]  /*4b70*/  BRA.U !UP3, `(.L_x_97) ;  /* 0x000000010b347547 */ /* 0x000ff6000b800000 */
[----:B------:R-:W-:Y:S01]  /*4b80*/  UPLOP3.LUT UP4, UPT, UPT, UPT, UP2, 0x80, 0x8 ;  /* 0x000000000008789c */ /* 0x000fe20003f8f020 */
[----:B--2---:R-:W-:Y:S02]  /*4b90*/  HFMA2 R0, -RZ, RZ, 0, 5.9604644775390625e-08 ;  /* 0x00000001ff007431 */ /* 0x004fe400000001ff */
[----:B------:R-:W-:Y:S03]  /*4ba0*/  IMAD.MOV.U32 R98, RZ, RZ, 0x1 ;  /* 0x00000001ff627424 */ /* 0x000fe600078e00ff */
[----:B------:R-:W-:Y:S05]  /*4bb0*/  PLOP3.LUT P0, PT, PT, PT, UP4, 0x80, 0x8 ;  /* 0x000000000008781c */ /* 0x000fea0003f0f048 */
[----:B------:R-:W2:Y:S01]  /*4bc0*/  @UP4 LDCU.64 UR14, c[0x0][0x888] ;  /* 0x00011100ff0e47ac */ /* 0x000ea20008000a00 */
[----:B------:R-:W-:Y:S07]  /*4bd0*/  @UP4 UIMAD UR8, UR36, UR4, URZ ;  /* 0x00000004240842a4 */ /* 0x000fee000f8e02ff */
[----:B------:R-:W-:Y:S01]  /*4be0*/  @!P0 PRMT R98, R0, 0x7610, R98 ;  /* 0x0000761000628816 */ /* 0x000fe20000000062 */
[----:B--2---:R-:W-:Y:S03]  /*4bf0*/  @UP4 UIMAD.WIDE UR14, UR8, 0x4, UR14 ;  /* 0x00000004080e48a5 */ /* 0x004fe6000f8e020e */
[----:B------:R-:W2:Y:S03]  /*4c00*/  @!UP4 LDCU UR8, c[0x0][0x880] ;  /* 0x00011000ff08c7ac */ /* 0x000ea60008000800 */
[----:B-----5:R-:W-:Y:S01]  /*4c10*/  IMAD.U32 R48, RZ, RZ, UR14 ;  /* 0x0000000eff307e24 */ /* 0x020fe2000f8e00ff */
[----:B------:R-:W-:Y:S05]  /*4c20*/  MOV R49, UR15 ;  /* 0x0000000f00317c02 */ /* 0x000fea0008000f00 */
[----:B------:R4:W5:Y:S02]  /*4c30*/  @P0 LDG.E R48, desc[UR48][R48.64] ;  /* 0x0000003030300981 */ /* 0x000964000c1e1900 */
[----:B--2-4-:R-:W-:Y:S07]  /*4c40*/  @!P0 IMAD.U32 R48, RZ, RZ, UR8 ;  /* 0x00000008ff308e24 */ /* 0x014fee000f8e00ff */
.L_x_97:
[----:B-----5:R-:W-:Y:S01]  /*4c50*/  @!P2 FSETP.EQ.AND P0, PT, R48, RZ, PT ;  /* 0x000000ff3000a20b */ /* 0x020fe20003f02000 */
[----:B------:R-:W-:Y:S01]  /*4c60*/  @!UPT UIADD3 URZ, UPT, UPT, URZ, URZ, URZ ;  /* 0x000000fffffff290 */ /* 0x000fe2000fffe0ff */
[----:B------:R-:W-:Y:S11]  /*4c70*/  @!P2 BRA `(.L_x_98) ;  /* 0x000000000014a947 */ /* 0x000ff60003800000 */
[----:B------:R-:W-:Y:S02]  /*4c80*/  LOP3.LUT P2, RZ, R98, 0xff, RZ, 0xc0, !PT ;  /* 0x000000ff62ff7812 */ /* 0x000fe4000784c0ff */
[----:B------:R-:W-:Y:S04]  /*4c90*/  PLOP3.LUT P0, PT, PT, PT, UP4, 0x80, 0x8 ;  /* 0x000000000008781c */ /* 0x000fe80003f0f048 */
[----:B------:R-:W-:Y:S07]  /*4ca0*/  PLOP3.LUT P0, PT, P0, PT, PT, 0x8, 0x80 ;  /* 0x000000000080781c */ /* 0x000fee000070e170 */
[----:B------:R-:W-:Y:S11]  /*4cb0*/  @P2 FSETP.EQ.AND P0, PT, R48, RZ, PT ;  /* 0x000000ff3000220b */ /* 0x000ff60003f02000 */
[----:B------:R-:W-:Y:S02]  /*4cc0*/  @!UPT UIADD3 URZ, UPT, UPT, URZ, URZ, URZ ;  /* 0x000000fffffff290 */ /* 0x000fe4000fffe0ff */
.L_x_98:
[----:B------:R-:W-:Y:S01]  /*4cd0*/  ULEA UR15, UR13, UR6, 0x3 ;  /* 0x000000060d0f7291 */ /* 0x000fe2000f8e18ff */
[----:B------:R-:W-:Y:S02]  /*4ce0*/  SHF.L.U32 R4, R29, 0x1f, RZ ;  /* 0x0000001f1d047819 */ /* 0x000fe400000006ff */
[----:B------:R-:W-:Y:S04]  /*4cf0*/  ELECT P4, URZ, PT ;  /* 0x0000000000ff782f */ /* 0x000fe80003880000 */
[----:B------:R-:W-:Y:S02]  /*4d00*/  PLOP3.LUT P4, PT, P0, P4, PT, 0xf2, 0x2f ;  /* 0x00000000002f781c */ /* 0x000fe40000789e72 */
[----:B------:R-:W4:Y:S11]  /*4d10*/  SYNCS.PHASECHK.TRANS64.TRYWAIT P2, [UR15+0xb8], R4 ;  /* 0x0000b804ff0075a7 */ /* 0x000f36000804110f */
[----:B-1----:R-:W-:Y:S05]  /*4d20*/  @!P4 IADD3 R3, P0, PT, R30, 0x580, RZ ;  /* 0x000005801e03c810 */ /* 0x002fea0007f1e0ff */
[----:B--2---:R-:W-:Y:S01]  /*4d30*/  @!P4 IMAD.X R2, RZ, RZ, R31, P0 ;  /* 0x000000ffff02c224 */ /* 0x004fe200000e061f */
[----:B----4-:R-:W-:Y:S07]  /*4d40*/  @!P2 BRA `(.L_x_99) ;  /* 0x0000003c00e0a947 */ /* 0x010fee0003800000 */
.L_x_186:
[----:B------:R-:W2:Y:S01]  /*4d50*/  LDC.64 R14, c[0x0][0xb10] ;  /* 0x0002c400ff0e7b82 */ /* 0x000ea20000000a00 */
[----:B------:R-:W-:Y:S01]  /*4d60*/  @!P4 R2UR UR9, R3 ;  /* 0x000000000309c2ca */ /* 0x000fe200000e0000 */
[----:B------:R-:W-:Y:S01]  /*4d70*/  VOTEU.ALL UP1, P4 ;  /* 0x0000000000ff7886 */ /* 0x000fe20002020000 */
[----:B------:R-:W-:Y:S01]  /*4d80*/  @!P4 R2UR UR8, R2 ;  /* 0x000000000208c2ca */ /* 0x000fe200000e0000 */
[----:B------:R-:W-:Y:S01]  /*4d90*/  VOTEU.ALL UP0, P4 ;  /* 0x0000000000ff7886 */ /* 0x000fe20002000000 */
[----:B-1----:R-:W-:Y:S03]  /*4da0*/  @!P4 IMAD.MOV.U32 R0, RZ, RZ, 0x2000 ;  /* 0x00002000ff00c424 */ /* 0x002fe600078e00ff */
[----:B------:R-:W1:Y:S01]  /*4db0*/  LDC.64 R10, c[0x0][0xb18] ;  /* 0x0002c600ff0a7b82 */ /* 0x000e620000000a00 */
[----:B------:R-:W-:Y:S01]  /*4dc0*/  UMOV UR20, 0x0 ;  /* 0x0000000000147882 */ /* 0x000fe20000000000 */
[----:B------:R-:W-:Y:S01]  /*4dd0*/  UMOV UR21, 0x10000000 ;  /* 0x1000000000157882 */ /* 0x000fe20000000000 */
[----:B------:R-:W-:Y:S01]  /*4de0*/  UMOV UR12, UR36 ;  /* 0x00000024000c7c82 */ /* 0x000fe20008000000 */
[----:B------:R-:W-:Y:S01]  /*4df0*/  UIADD3 UR14, UPT, UPT, UR13, 0x1, URZ ;  /* 0x000000010d0e7890 */ /* 0x000fe2000fffe0ff */
[----:B------:R-:W-:Y:S01]  /*4e00*/  @P3 SHF.R.U32.HI R26, RZ, 0x10, R21 ;  /* 0x00000010ff1a3819 */ /* 0x000fe20000011615 */
[----:B------:R-:W-:Y:S02]  /*4e10*/  VIADD R28, R28, 0x1 ;  /* 0x000000011c1c7836 */ /* 0x000fe40000000000 */
[----:B------:R-:W-:Y:S01]  /*4e20*/  IMAD.U32 R2, RZ, RZ, UR9 ;  /* 0x00000009ff027e24 */ /* 0x000fe2000f8e00ff */
[----:B------:R-:W-:Y:S01]  /*4e30*/  UIADD3 UR9, UPT, UPT, UR15, 0xa0, URZ ;  /* 0x000000a00f097890 */ /* 0x000fe2000fffe0ff */
[----:B------:R-:W-:Y:S01]  /*4e40*/  IMAD.U32 R3, RZ, RZ, UR8 ;  /* 0x00000008ff037e24 */ /* 0x000fe2000f8e00ff */
[----:B------:R-:W-:Y:S02]  /*4e50*/  @!UP1 ULEA UR8, UR13, UR6, 0xd ;  /* 0x000000060d089291 */ /* 0x000fe4000f8e68ff */
[----:B------:R-:W-:Y:S01]  /*4e60*/  @!P4 R2UR UR18, R2 ;  /* 0x000000000212c2ca */ /* 0x000fe200000e0000 */
[----:B------:R-:W-:Y:S01]  /*4e70*/  UISETP.NE.AND UP5, UPT, UR14, 0x3, UPT ;  /* 0x000000030e00788c */ /* 0x000fe2000bfa5270 */
[----:B------:R-:W4:Y:S01]  /*4e80*/  @!P1 LDC R2, c[0x0][0xb0c] ;  /* 0x0002c300ff029b82 */ /* 0x000f220000000800 */
[----:B------:R-:W-:Y:S01]  /*4e90*/  @!P4 R2UR UR19, R3 ;  /* 0x000000000313c2ca */ /* 0x000fe200000e0000 */
[----:B------:R-:W-:Y:S02]  /*4ea0*/  @!UP1 UIADD3 UR8, UPT, UPT, UR8, 0x200, URZ ;  /* 0x0000020008089890 */ /* 0x000fe4000fffe0ff */
[----:B------:R-:W-:Y:S02]  /*4eb0*/  UPRMT UR16, UR46, 0x654, UR9 ;  /* 0x000006542e107896 */ /* 0x000fe40008000009 */
[----:B------:R-:W-:Y:S02]  /*4ec0*/  USEL UR17, URZ, 0x1, UP5 ;  /* 0x00000001ff117887 */ /* 0x000fe4000a800000 */
[----:B------:R-:W-:Y:S04]  /*4ed0*/  USEL UR14, UR14, URZ, UP5 ;  /* 0x000000ff0e0e7287 */ /* 0x000fe8000a800000 */
[----:B------:R-:W-:Y:S01]  /*4ee0*/  ULEA UR13, UR14, UR6, 0x3 ;  /* 0x000000060e0d7291 */ /* 0x000fe2000f8e18ff */
[----:B------:R-:W-:Y:S01]  /*4ef0*/  LOP3.LUT R29, R29, UR17, RZ, 0x3c, !PT ;  /* 0x000000111d1d7c12 */ /* 0x000fe2000f8e3cff */
[----:B------:R1:W-:Y:S01]  /*4f00*/  @!UP0 UTMALDG.3D [UR8], [UR18], desc[UR20] ;  /* 0x00001408120085b4 */ /* 0x0003e20008011000 */
[----:B------:R5:W-:Y:S02]  /*4f10*/  @!P4 SYNCS.ARRIVE.TRANS64.RED.A0TR RZ, [UR15+0xa0], R0 ;  /* 0x0000a000ffffc9a7 */ /* 0x000be4000830040f */
[----:B------:R-:W-:Y:S02]  /*4f20*/  SHF.L.U32 R32, R29, 0x1f, RZ ;  /* 0x0000001f1d207819 */ /* 0x000fe400000006ff */
[----:B----4-:R-:W-:Y:S01]  /*4f30*/  @!P1 ISETP.NE.AND P2, PT, R2, 0x1, PT ;  /* 0x000000010200980c */ /* 0x010fe20003f45270 */
[C---:B--2---:R-:W-:Y:S01]  /*4f40*/  @!P1 IMAD.HI.U32 R3, R13.reuse, R14, RZ ;  /* 0x0000000e0d039227 */ /* 0x044fe200078e00ff */
[----:B-1----:R-:W-:Y:S03]  /*4f50*/  @!P1 ISETP.NE.AND P0, PT, R10, 0x1, PT ;  /* 0x000000010a00980c */ /* 0x002fe60003f05270 */
[C---:B------:R-:W-:Y:S01]  /*4f60*/  @!P1 IMAD.HI.U32 R4, R12.reuse, R11, RZ ;  /* 0x0000000b0c049227 */ /* 0x040fe200078e00ff */
[----:B------:R-:W-:Y:S01]  /*4f70*/  @!P1 SHF.R.U32.HI R3, RZ, R15, R3 ;  /* 0x0000000fff039219 */ /* 0x000fe20000011603 */
[----:B------:R-:W-:Y:S03]  /*4f80*/  SYNCS.ARRIVE.TRANS64.RED.A1T0 RZ, [UR16], RZ ;  /* 0x000000ffffff79a7 */ /* 0x000fe60008100410 */
[----:B------:R-:W-:Y:S01]  /*4f90*/  @!P1 SEL R3, R13, R3, !P2 ;  /* 0x000000030d039207 */ /* 0x000fe20005000000 */
[----:B------:R-:W1:Y:S01]  /*4fa0*/  SYNCS.PHASECHK.TRANS64.TRYWAIT P5, [UR13+0xb8], R32 ;  /* 0x0000b820ff0075a7 */ /* 0x000e6200080a110d */
[----:B-----5:R-:W2:Y:S02]  /*4fb0*/  @!P1 LDC R0, c[0x0][0xb20] ;  /* 0x0002c800ff009b82 */ /* 0x020ea40000000800 */
[----:B--2---:R-:W-:Y:S04]  /*4fc0*/  @!P1 SHF.R.U32.HI R0, RZ, R0, R4 ;  /* 0x00000000ff009219 */ /* 0x004fe80000011604 */
[----:B------:R-:W-:Y:S05]  /*4fd0*/  @!P1 SEL R4, R12, R0, !P0 ;  /* 0x000000000c049207 */ /* 0x000fea0004000000 */
[----:B------:R-:W-:Y:S02]  /*4fe0*/  @!P1 IMAD.IADD R0, R4, 0x1, -R3 ;  /* 0x0000000104009824 */ /* 0x000fe400078e0a03 */
[----:B------:R-:W-:Y:S02]  /*4ff0*/  @!P1 IMAD.IADD R3, R3, 0x1, -R4 ;  /* 0x0000000103039824 */ /* 0x000fe400078e0a04 */
[----:B------:R-:W-:Y:S02]  /*5000*/  @!P1 IMAD R13, R0, R2, R13 ;  /* 0x00000002000d9224 */ /* 0x000fe400078e020d */
[----:B------:R-:W-:Y:S01]  /*5010*/  @!P1 IMAD R12, R3, R10, R12 ;  /* 0x0000000a030c9224 */ /* 0x000fe200078e020c */
[----:B-1----:R-:W-:Y:S06]  /*5020*/  @!P5 BRA `(.L_x_100) ;  /* 0x0000003c0040d947 */ /* 0x002fec0003800000 */
.L_x_188:
[----:B------:R-:W-:Y:S01]  /*5030*/  @!P4 IADD3 R2, P0, PT, R30, 0x580, RZ ;  /* 0x000005801e02c810 */ /* 0x000fe20007f1e0ff */
[----:B------:R-:W-:Y:S01]  /*5040*/  UMOV UR18, 0x0 ;  /* 0x0000000000127882 */ /* 0x000fe20000000000 */
[----:B------:R-:W-:Y:S01]  /*5050*/  UMOV UR19, 0x10000000 ;  /* 0x1000000000137882 */ /* 0x000fe20000000000 */
[----:B------:R-:W-:Y:S01]  /*5060*/  VOTEU.ALL UP0, P4 ;  /* 0x0000000000ff7886 */ /* 0x000fe20002000000 */
[----:B------:R-:W-:Y:S01]  /*5070*/  @!P4 R2UR UR9, R2 ;  /* 0x000000000209c2ca */ /* 0x000fe200000e0000 */
[----:B-1----:R-:W-:Y:S01]  /*5080*/  @!P4 IMAD.X R0, RZ, RZ, R31, P0 ;  /* 0x000000ffff00c224 */ /* 0x002fe200000e061f */
[----:B------:R-:W-:Y:S01]  /*5090*/  UMOV UR12, UR36 ;  /* 0x00000024000c7c82 */ /* 0x000fe20008000000 */
[----:B------:R-:W-:Y:S01]  /*50a0*/  @P3 R2UR UR36, R26 ;  /* 0x000000001a2432ca */ /* 0x000fe200000e0000 */
[----:B------:R-:W-:Y:S01]  /*50b0*/  @!UP0 ULEA UR15, UR14, UR6, 0xd ;  /* 0x000000060e0f8291 */ /* 0x000fe2000f8e68ff */
[----:B------:R-:W-:Y:S01]  /*50c0*/  ISETP.NE.AND P0, PT, R28, 0x2, PT ;  /* 0x000000021c00780c */ /* 0x000fe20003f05270 */
[----:B------:R-:W-:Y:S01]  /*50d0*/  @!UP0 UIADD3 UR10, UPT, UPT, UR10, 0x20, URZ ;  /* 0x000000200a0a8890 */ /* 0x000fe2000fffe0ff */
[----:B------:R-:W-:Y:S01]  /*50e0*/  @!P4 R2UR UR8, R0 ;  /* 0x000000000008c2ca */ /* 0x000fe200000e0000 */
[----:B------:R-:W-:Y:S01]  /*50f0*/  IMAD.IADD R4, R12, 0x1, R96 ;  /* 0x000000010c047824 */ /* 0x000fe200078e0260 */
[----:B------:R-:W-:Y:S02]  /*5100*/  SEL R0, RZ, 0x1, P0 ;  /* 0x00000001ff007807 */ /* 0x000fe40000000000 */
[----:B------:R-:W-:Y:S02]  /*5110*/  SEL R28, R28, RZ, P0 ;  /* 0x000000ff1c1c7207 */ /* 0x000fe40000000000 */
[----:B------:R-:W-:Y:S01]  /*5120*/  IMAD.U32 R2, RZ, RZ, UR9 ;  /* 0x00000009ff027e24 */ /* 0x000fe2000f8e00ff */
[----:B------:R-:W-:Y:S01]  /*5130*/  UIADD3 UR9, UPT, UPT, UR13, 0xa0, URZ ;  /* 0x000000a00d097890 */ /* 0x000fe2000fffe0ff */
[----:B------:R-:W-:Y:S03]  /*5140*/  LOP3.LUT R27, R27, R0, RZ, 0x3c, !PT ;  /* 0x000000001b1b7212 */ /* 0x000fe600078e3cff */
[----:B------:R-:W-:Y:S02]  /*5150*/  @!P4 R2UR UR16, R2 ;  /* 0x000000000210c2ca */ /* 0x000fe400000e0000 */
[----:B------:R-:W-:Y:S01]  /*5160*/  IMAD.U32 R3, RZ, RZ, UR8 ;  /* 0x00000008ff037e24 */ /* 0x000fe2000f8e00ff */
[----:B------:R-:W-:Y:S01]  /*5170*/  @!UP0 UIADD3 UR8, UPT, UPT, UR15, 0x200, URZ ;  /* 0x000002000f088890 */ /* 0x000fe2000fffe0ff */
[----:B------:R-:W-:Y:S01]  /*5180*/  VOTEU.ALL UP0, P4 ;  /* 0x0000000000ff7886 */ /* 0x000fe20002000000 */
[----:B------:R-:W-:Y:S02]  /*5190*/  UPRMT UR15, UR46, 0x654, UR9 ;  /* 0x000006542e0f7896 */ /* 0x000fe40008000009 */
[----:B------:R-:W-:Y:S01]  /*51a0*/  @!P4 R2UR UR17, R3 ;  /* 0x000000000311c2ca */ /* 0x000fe200000e0000 */
[----:B------:R-:W-:Y:S11]  /*51b0*/  IMAD.IADD R3, R13, 0x1, R97 ;  /* 0x000000010d037824 */ /* 0x000ff600078e0261 */
[----:B------:R-:W-:Y:S01]  /*51c0*/  @!UPT UIADD3 URZ, UPT, UPT, URZ, URZ, URZ ;  /* 0x000000fffffff290 */ /* 0x000fe2000fffe0ff */
[----:B------:R2:W-:Y:S01]  /*51d0*/  @!UP0 UTMALDG.3D [UR8], [UR16], desc[UR18] ;  /* 0x00001208100085b4 */ /* 0x0005e20008011000 */
[----:B------:R2:W-:Y:S01]  /*51e0*/  @!P4 SYNCS.ARRIVE.TRANS64.RED.A0TR RZ, [UR13+0xa0], R25 ;  /* 0x0000a019ffffc9a7 */ /* 0x0005e2000830040d */
[----:B------:R-:W-:Y:S04]  /*51f0*/  UIADD3 UR13, UPT, UPT, UR14, 0x1, URZ ;  /* 0x000000010e0d7890 */ /* 0x000fe8000fffe0ff */
[----:B------:R-:W-:Y:S04]  /*5200*/  UISETP.NE.AND UP0, UPT, UR13, 0x3, UPT ;  /* 0x000000030d00788c */ /* 0x000fe8000bf05270 */
[----:B------:R-:W-:Y:S02]  /*5210*/  USEL UR14, URZ, 0x1, UP0 ;  /* 0x00000001ff0e7887 */ /* 0x000fe40008000000 */
[----:B------:R-:W-:Y:S02]  /*5220*/  USEL UR13, UR13, URZ, UP0 ;  /* 0x000000ff0d0d7287 */ /* 0x000fe40008000000 */
[----:B------:R-:W-:Y:S02]  /*5230*/  UPLOP3.LUT UP0, UPT, UPT, UPT, UPT, 0x80, 0x8 ;  /* 0x000000000008789c */ /* 0x000fe40003f0f070 */
[----:B------:R-:W-:Y:S01]  /*5240*/  LOP3.LUT R29, R29, UR14, RZ, 0x3c, !PT ;  /* 0x0000000e1d1d7c12 */ /* 0x000fe2000f8e3cff */
[----:B------:R-:W-:Y:S01]  /*5250*/  SYNCS.ARRIVE.TRANS64.RED.A1T0 RZ, [UR15], RZ ;  /* 0x000000ffffff79a7 */ /* 0x000fe2000810040f */
[----:B------:R-:W-:Y:S07]  /*5260*/  @P3 BRA `(.L_x_101) ;  /* 0xfffffff4001c3947 */ /* 0x000fee000383ffff */
[----:B------:R-:W-:Y:S01]  /*5270*/  UIADD3 UR6, UPT, UPT, UR6, 0xb8, URZ ;  /* 0x000000b806067890 */ /* 0x000fe2000fffe0ff */
[----:B------:R-:W-:-:S03]  /*5280*/  SHF.L.U32 R2, R29, 0x1f, RZ ;  /* 0x0000001f1d027819 */ /* 0x000fc600000006ff */
[----:B------:R-:W-:-:S09]  /*5290*/  ULEA UR4, UR13, UR6, 0x3 ;  /* 0x000000060d047291 */ /* 0x000fd2000f8e18ff */
[----:B------:R-:W1:Y:S02]  /*52a0*/  SYNCS.PHASECHK.TRANS64.TRYWAIT P0, [UR4], R2 ;  /* 0x00000002ff0075a7 */ /* 0x000e640008001104 */
[----:B-1----:R-:W-:Y:S05]  /*52b0*/  @!P0 BRA `(.L_x_102) ;  /* 0x0000003800b48947 */ /* 0x002fea0003800000 */
.L_x_190:
        /* <DEDUP_REMOVED lines=9> */
.L_x_192:
[----:B------:R-:W-:-:S04]  /*5350*/  UIADD3 UR5, UPT, UPT, UR5, 0x1, URZ ;  /* 0x0000000105057890 */ /* 0x000fc8000fffe0ff */
[----:B------:R-:W-:-:S04]  /*5360*/  UISETP.NE.AND UP0, UPT, UR5, 0x3, UPT ;  /* 0x000000030500788c */ /* 0x000fc8000bf05270 */
[----:B------:R-:W-:Y:S02]  /*5370*/  USEL UR4, URZ, 0x1, UP0 ;  /* 0x00000001ff047887 */ /* 0x000fe40008000000 */
[----:B------:R-:W-:-:S04]  /*5380*/  USEL UR5, UR5, URZ, UP0 ;  /* 0x000000ff05057287 */ /* 0x000fc80008000000 */
[----:B------:R-:W-:Y:S01]  /*5390*/  ULEA UR5, UR5, UR6, 0x3 ;  /* 0x0000000605057291 */ /* 0x000fe2000f8e18ff */
[----:B-1----:R-:W-:-:S04]  /*53a0*/  LOP3.LUT R2, R29, UR4, RZ, 0x3c, !PT ;  /* 0x000000041d027c12 */ /* 0x002fc8000f8e3cff */
[----:B------:R-:W-:Y:S01]  /*53b0*/  SHF.L.U32 R2, R2, 0x1f, RZ ;  /* 0x0000001f02027819 */ /* 0x000fe200000006ff */
[----:B------:R-:W-:-:S07]  /*53c0*/  IMAD.U32 R0, RZ, RZ, UR5 ;  /* 0x00000005ff007e24 */ /* 0x000fce000f8e00ff */
.L_x_104:
[----:B-1----:R1:W4:Y:S02]  /*53d0*/  SYNCS.PHASECHK.TRANS64.TRYWAIT P0, [R0+URZ], R2 ;  /* 0x00000002000075a7 */ /* 0x00232400080011ff */
[----:B----4-:R-:W-:Y:S05]  /*53e0*/  @!P0 NANOSLEEP.SYNCS 0x989680 ;  /* 0x009896800000895d */ /* 0x010fea0003900000 */
[----:B------:R-:W4:Y:S02]  /*53f0*/  @!P0 SYNCS.PHASECHK.TRANS64 P0, [R0+URZ], R2 ;  /* 0x00000002000085a7 */ /* 0x000f2400080010ff */
[----:B--2-4-:R-:W-:Y:S05]  /*5400*/  @P0 EXIT ;  /* 0x000000000000094d */ /* 0x014fea0003800000 */
[----:B------:R-:W-:Y:S05]  /*5410*/  BRA `(.L_x_104) ;  /* 0xfffffffc00ec7947 */ /* 0x000fea000383ffff */
.L_x_92:
[----:B------:R-:W-:-:S06]  /*5420*/  UISETP.GE.AND UP0, UPT, UR10, 0x4, UPT ;  /* 0x000000040a00788c */ /* 0x000fcc000bf06270 */
[----:B------:R-:W-:-:S13]  /*5430*/  PLOP3.LUT P0, PT, PT, PT, UP0, 0x80, 0x8 ;  /* 0x000000000008781c */ /* 0x000fda0003f0f008 */
[----:B------:R-:W-:Y:S05]  /*5440*/  @!P0 EXIT ;  /* 0x000000000000894d */ /* 0x000fea0003800000 */
[----:B------:R-:W-:Y:S01]  /*5450*/  BAR.SYNC.DEFER_BLOCKING 0x6, 0xa0 ;  /* 0x0182800000007b1d */ /* 0x000fe20000010000 */
[----:B------:R-:W-:Y:S01]  /*5460*/  IMAD.SHL.U32 R110, R0, 0x20, RZ ;  /* 0x00000020006e7824 */ /* 0x000fe200078e00ff */
[----:B------:R-:W-:Y:S01]  /*5470*/  LOP3.LUT R46, R2, 0x60, R0, 0xf8, !PT ;  /* 0x00000060022e7812 */ /* 0x000fe200078ef800 */
[C---:B------:R-:W-:Y:S01]  /*5480*/  IMAD.SHL.U32 R6, R0.reuse, 0x4, RZ ;  /* 0x0000000400067824 */ /* 0x040fe200078e00ff */
[C---:B------:R-:W-:Y:S01]  /*5490*/  LOP3.LUT R105, R0.reuse, 0x2, RZ, 0xc0, !PT ;  /* 0x0000000200697812 */ /* 0x040fe200078ec0ff */
[----:B------:R-:W-:Y:S01]  /*54a0*/  IMAD.U32 R84, R0, 0x10000, RZ ;  /* 0x0001000000547824 */ /* 0x000fe200078e00ff */
[----:B------:R-:W-:Y:S02]  /*54b0*/  UMOV UR47, 0x400 ;  /* 0x00000400002f7882 */ /* 0x000fe40000000000 */
[----:B------:R-:W1:Y:S01]  /*54c0*/  LDC R101, c[0x0][0x370] ;  /* 0x0000dc00ff657b82 */ /* 0x000e620000000800 */
[----:B------:R-:W-:Y:S01]  /*54d0*/  ULEA UR47, UR46, UR47, 0x18 ;  /* 0x0000002f2e2f7291 */ /* 0x000fe2000f8ec0ff */
[----:B------:R-:W-:Y:S01]  /*54e0*/  LOP3.LUT R7, R110, 0xc0, RZ, 0xc0, !PT ;  /* 0x000000c06e077812 */ /* 0x000fe200078ec0ff */
[----:B------:R-:W-:Y:S01]  /*54f0*/  HFMA2 R108, -RZ, RZ, 0, 0 ;  /* 0x00000000ff6c7431 */ /* 0x000fe200000001ff */
[C---:B------:R-:W-:Y:S01]  /*5500*/  LOP3.LUT R103, R0.reuse, 0x60, RZ, 0xc0, !PT ;  /* 0x0000006000677812 */ /* 0x040fe200078ec0ff */
[----:B------:R-:W-:Y:S01]  /*5510*/  UIADD3 UR53, UPT, UPT, UR47, 0x200, URZ ;  /* 0x000002002f357890 */ /* 0x000fe2000fffe0ff */
[----:B------:R-:W-:Y:S01]  /*5520*/  LOP3.LUT R0, R0, 0x4, RZ, 0xc0, !PT ;  /* 0x0000000400007812 */ /* 0x000fe200078ec0ff */
[----:B------:R-:W-:Y:S01]  /*5530*/  IMAD.MOV.U32 R85, RZ, RZ, RZ ;  /* 0x000000ffff557224 */ /* 0x000fe200078e00ff */
[----:B------:R-:W2:Y:S01]  /*5540*/  LDC R42, c[0x0][0xb0c] ;  /* 0x0002c300ff2a7b82 */ /* 0x000ea20000000800 */
[----:B------:R-:W-:Y:S01]  /*5550*/  LOP3.LUT R6, R7, 0x18, R6, 0xf8, !PT ;  /* 0x0000001807067812 */ /* 0x000fe200078ef806 */
[----:B------:R-:W-:Y:S01]  /*5560*/  IMAD.MOV.U32 R112, RZ, RZ, RZ ;  /* 0x000000ffff707224 */ /* 0x000fe200078e00ff */
[----:B------:R-:W-:Y:S01]  /*5570*/  LOP3.LUT R84, R84, 0x600000, RZ, 0xc0, !PT ;  /* 0x0060000054547812 */ /* 0x000fe200078ec0ff */
[----:B------:R-:W-:Y:S01]  /*5580*/  IMAD.MOV.U32 R107, RZ, RZ, RZ ;  /* 0x000000ffff6b7224 */ /* 0x000fe200078e00ff */
[----:B------:R-:W-:Y:S01]  /*5590*/  IADD3 R109, PT, PT, -R0, 0x2, RZ ;  /* 0x00000002006d7810 */ /* 0x000fe20007ffe1ff */
[----:B------:R-:W-:Y:S01]  /*55a0*/  IMAD.MOV R105, RZ, RZ, -R105 ;  /* 0x000000ffff697224 */ /* 0x000fe200078e0a69 */
[----:B------:R-:W-:Y:S01]  /*55b0*/  LOP3.LUT R110, R6, 0xf20, R110, 0xf8, !PT ;  /* 0x00000f20066e7812 */ /* 0x000fe200078ef86e */
[----:B------:R-:W3:Y:S01]  /*55c0*/  LDC R99, c[0x0][0xb20] ;  /* 0x0002c800ff637b82 */ /* 0x000ee20000000800 */
[----:B------:R-:W4:Y:S01]  /*55d0*/  LDS R5, [UR47+0x190] ;  /* 0x0001902fff057984 */ /* 0x000f220008000800 */
[----:B------:R-:W-:Y:S01]  /*55e0*/  IADD3 R104, PT, PT, -R0, RZ, RZ ;  /* 0x000000ff00687210 */ /* 0x000fe20007ffe1ff */
[----:B------:R-:W-:Y:S01]  /*55f0*/  IMAD.SHL.U32 R109, R109, 0x10, RZ ;  /* 0x000000106d6d7824 */ /* 0x000fe200078e00ff */
[----:B------:R-:W-:Y:S01]  /*5600*/  LEA R110, R110, UR53, 0x1 ;  /* 0x000000356e6e7c11 */ /* 0x000fe2000f8e08ff */
[----:B------:R-:W1:Y:S03]  /*5610*/  LDCU.64 UR54, c[0x0][0x348] ;  /* 0x00006900ff3677ac */ /* 0x000e660008000a00 */
[----:B------:R-:W1:Y:S01]  /*5620*/  LDC R41, c[0x0][0xb30] ;  /* 0x0002cc00ff297b82 */ /* 0x000e620000000800 */
[----:B------:R-:W-:Y:S01]  /*5630*/  UMOV UR52, 0x1 ;  /* 0x0000000100347882 */ /* 0x000fe20000000000 */
[----:B------:R-:W-:Y:S01]  /*5640*/  UMOV UR57, URZ ;  /* 0x000000ff00397c82 */ /* 0x000fe20008000000 */
[----:B------:R-:W1:Y:S01]  /*5650*/  LDCU UR37, c[0x0][0x384] ;  /* 0x00007080ff2577ac */ /* 0x000e620008000800 */
[----:B------:R-:W1:Y:S04]  /*5660*/  LDCU.64 UR38, c[0x0][0x888] ;  /* 0x00011100ff2677ac */ /* 0x000e680008000a00 */
[----:B------:R-:W1:Y:S01]  /*5670*/  LDC R43, c[0x0][0x388] ;  /* 0x0000e200ff2b7b82 */ /* 0x000e620000000800 */
[----:B------:R-:W1:Y:S01]  /*5680*/  LDCU.64 UR44, c[0x0][0x8c0] ;  /* 0x00011800ff2c77ac */ /* 0x000e620008000a00 */
[----:B------:R-:W-:-:S06]  /*5690*/  UMOV UR51, URZ ;  /* 0x000000ff00337c82 */ /* 0x000fcc0008000000 */
[----:B------:R-:W1:Y:S01]  /*56a0*/  LDC.64 R94, c[0x0][0xb10] ;  /* 0x0002c400ff5e7b82 */ /* 0x000e620000000a00 */
[----:B------:R-:W-:-:S07]  /*56b0*/  UMOV UR50, URZ ;  /* 0x000000ff00327c82 */ /* 0x000fce0008000000 */
[----:B------:R-:W1:Y:S08]  /*56c0*/  LDC.64 R38, c[0x0][0xb18] ;  /* 0x0002c600ff267b82 */ /* 0x000e700000000a00 */
[----:B------:R-:W1:Y:S01]  /*56d0*/  LDC.64 R90, c[0x0][0x888] ;  /* 0x00022200ff5a7b82 */ /* 0x000e620000000a00 */
[----:B----4-:R-:W-:-:S07]  /*56e0*/  IMAD.IADD R84, R5, 0x1, R84 ;  /* 0x0000000105547824 */ /* 0x010fce00078e0254 */
[----:B------:R-:W4:Y:S08]  /*56f0*/  LDC.64 R36, c[0x0][0xb28] ;  /* 0x0002ca00ff247b82 */ /* 0x000f300000000a00 */
[----:B------:R-:W1:Y:S08]  /*5700*/  LDC.64 R92, c[0x0][0x890] ;  /* 0x00022400ff5c7b82 */ /* 0x000e700000000a00 */
[----:B------:R-:W1:Y:S08]  /*5710*/  LDC.64 R88, c[0x0][0x8b0] ;  /* 0x00022c00ff587b82 */ /* 0x000e700000000a00 */
[----:B------:R-:W1:Y:S08]  /*5720*/  LDC.64 R86, c[0x0][0x8a8] ;  /* 0x00022a00ff567b82 */ /* 0x000e700000000a00 */
[----:B--23--:R-:W1:Y:S02]  /*5730*/  LDC R100, c[0x0][0x374] ;  /* 0x0000dd00ff647b82 */ /* 0x00ce640000000800 */
.L_x_136:
[C---:B------:R-:W-:Y:S02]  /*5740*/  LEA R0, R112.reuse, UR47, 0x3 ;  /* 0x0000002f70007c11 */ /* 0x040fe4000f8e18ff */
[----:B------:R-:W-:Y:S02]  /*5750*/  SHF.L.U32 R2, R107, 0x1f, RZ ;  /* 0x0000001f6b027819 */ /* 0x000fe400000006ff */
[----:B------:R-:W-:Y:S02]  /*5760*/  LEA R16, R112, UR47, 0x4 ;  /* 0x0000002f70107c11 */ /* 0x000fe4000f8e20ff */
[----:B------:R-:W2:Y:S02]  /*5770*/  SYNCS.PHASECHK.TRANS64.TRYWAIT P0, [R0+URZ+0xe0], R2 ;  /* 0x0000e002000075a7 */ /* 0x000ea400080011ff */
[----:B--2---:R-:W-:Y:S05]  /*5780*/  @!P0 BRA `(.L_x_105) ;  /* 0x0000003400b08947 */ /* 0x004fea0003800000 */
.L_x_193:
[----:B------:R-:W3:Y:S01]  /*5790*/  LDC.64 R12, c[0x0][0xb10] ;  /* 0x0002c400ff0c7b82 */ /* 0x000ee20000000a00 */
[----:B------:R-:W4:Y:S01]  /*57a0*/  LDS.128 R16, [R16+0x170] ;  /* 0x0001700010107984 */ /* 0x000f220000000c00 */
[----:B-1----:R-:W-:Y:S01]  /*57b0*/  ISETP.NE.AND P1, PT, R41, 0x1, PT ;  /* 0x000000012900780c */ /* 0x002fe20003f25270 */
[----:B--2---:R-:W-:Y:S01]  /*57c0*/  VIADD R0, R0, 0xf0 ;  /* 0x000000f000007836 */ /* 0x004fe20000000000 */
[----:B------:R-:W-:Y:S04]  /*57d0*/  ISETP.GE.AND P0, PT, R40, 0x1, PT ;  /* 0x000000012800780c */ /* 0x000fe80003f06270 */
[----:B------:R-:W1:Y:S01]  /*57e0*/  LDC.64 R10, c[0x0][0xb18] ;  /* 0x0002c600ff0a7b82 */ /* 0x000e620000000a00 */
[----:B------:R-:W-:Y:S01]  /*57f0*/  PRMT R0, RZ, 0x654, R0 ;  /* 0x00000654ff007816 */ /* 0x000fe20000000000 */
[----:B------:R-:W-:Y:S01]  /*5800*/  @!PT LDS RZ, [RZ] ;  /* 0x00000000fffff984 */ /* 0x000fe20000000800 */
[----:B------:R-:W-:Y:S01]  /*5810*/  @!PT LDS RZ, [RZ] ;  /* 0x00000000fffff984 */ /* 0x000fe20000000800 */
[----:B------:R-:W-:Y:S01]  /*5820*/  @!PT LDS RZ, [RZ] ;  /* 0x00000000fffff984 */ /* 0x000fe20000000800 */
[----:B------:R-:W-:Y:S01]  /*5830*/  @!PT LDS RZ, [RZ] ;  /* 0x00000000fffff984 */ /* 0x000fe20000000800 */
[----:B------:R2:W-:Y:S06]  /*5840*/  MEMBAR.ALL.CTA ;  /* 0x0000000000007992 */ /* 0x0005ec0000008000 */
[----:B--2---:R-:W2:Y:S01]  /*5850*/  FENCE.VIEW.ASYNC.S ;  /* 0x00000000000073c6 */ /* 0x004ea20000000000 */
[----:B------:R-:W1:Y:S08]  /*5860*/  @!P1 LDC R14, c[0x0][0xb20] ;  /* 0x0002c800ff0e9b82 */ /* 0x000e700000000800 */
[----:B------:R-:W1:Y:S01]  /*5870*/  @!P1 LDC R9, c[0x0][0xb0c] ;  /* 0x0002c300ff099b82 */ /* 0x000e620000000800 */
[----:B--2---:R2:W-:Y:S01]  /*5880*/  SYNCS.ARRIVE.TRANS64.RED.A1T0 RZ, [R0+URZ], RZ ;  /* 0x000000ff00ff79a7 */ /* 0x0045e200081004ff */
[----:B----4-:R-:W-:Y:S04]  /*5890*/  LOP3.LUT P4, RZ, R18, 0x1, RZ, 0xc0, !PT ;  /* 0x0000000112ff7812 */ /* 0x010fe8000788c0ff */
[----:B------:R-:W-:Y:S09]  /*58a0*/  P2R R111, PR, RZ, 0x10 ;  /* 0x00000010ff6f7803 */ /* 0x000ff20000000000 */
[----:B------:R-:W-:Y:S02]  /*58b0*/  @P4 MOV R45, R16 ;  /* 0x00000010002d4202 */ /* 0x000fe40000000f00 */
[----:B------:R-:W-:Y:S01]  /*58c0*/  @P4 LOP3.LUT R44, R17, 0xffff, RZ, 0xc0, !PT ;  /* 0x0000ffff112c4812 */ /* 0x000fe200078ec0ff */
[----:B--23--:R-:W-:Y:S06]  /*58d0*/  @!P0 BRA `(.L_x_106) ;  /* 0x0000000000a48947 */ /* 0x00cfec0003800000 */
[----:B------:R-:W-:Y:S01]  /*58e0*/  IMAD.HI.U32 R0, R100, R39, RZ ;  /* 0x0000002764007227 */ /* 0x000fe200078e00ff */
[----:B------:R-:W-:Y:S02]  /*58f0*/  ISETP.NE.AND P0, PT, R38, 0x1, PT ;  /* 0x000000012600780c */ /* 0x000fe40003f05270 */
[----:B------:R-:W-:Y:S01]  /*5900*/  ISETP.NE.AND P2, PT, R40, 0x1, PT ;  /* 0x000000012800780c */ /* 0x000fe20003f45270 */
[----:B------:R-:W-:Y:S01]  /*5910*/  IMAD.HI.U32 R6, R101, R94, RZ ;  /* 0x0000005e65067227 */ /* 0x000fe200078e00ff */
[----:B------:R-:W-:Y:S02]  /*5920*/  SHF.R.U32.HI R0, RZ, R99, R0 ;  /* 0x00000063ff007219 */ /* 0x000fe40000011600 */
[----:B------:R-:W-:Y:S01]  /*5930*/  ISETP.NE.AND P3, PT, R42, 0x1, PT ;  /* 0x000000012a00780c */ /* 0x000fe20003f65270 */
[----:B------:R-:W-:Y:S01]  /*5940*/  IMAD.HI.U32 R8, R44, R39, RZ ;  /* 0x000000272c087227 */ /* 0x000fe200078e00ff */
[-C--:B------:R-:W-:Y:S02]  /*5950*/  SHF.R.U32.HI R6, RZ, R95.reuse, R6 ;  /* 0x0000005fff067219 */ /* 0x080fe40000011606 */
[----:B------:R-:W-:Y:S01]  /*5960*/  SEL R0, R100, R0, !P0 ;  /* 0x0000000064007207 */ /* 0x000fe20004000000 */
[----:B------:R-:W-:Y:S01]  /*5970*/  IMAD.HI.U32 R7, R45, R94, RZ ;  /* 0x0000005e2d077227 */ /* 0x000fe200078e00ff */
[----:B------:R-:W-:Y:S03]  /*5980*/  SEL R6, R101, R6, !P3 ;  /* 0x0000000665067207 */ /* 0x000fe60005800000 */
[-C--:B------:R-:W-:Y:S01]  /*5990*/  IMAD.HI.U32 R5, R0, R36.reuse, RZ ;  /* 0x0000002400057227 */ /* 0x080fe200078e00ff */
[----:B------:R-:W-:Y:S03]  /*59a0*/  SHF.R.U32.HI R7, RZ, R95, R7 ;  /* 0x0000005fff077219 */ /* 0x000fe60000011607 */
[----:B------:R-:W-:Y:S01]  /*59b0*/  IMAD.HI.U32 R2, R6, R36, RZ ;  /* 0x0000002406027227 */ /* 0x000fe200078e00ff */
[----:B------:R-:W-:Y:S02]  /*59c0*/  @P2 SHF.R.U32.HI R0, RZ, R37, R5 ;  /* 0x00000025ff002219 */ /* 0x000fe40000011605 */
[----:B------:R-:W-:Y:S02]  /*59d0*/  SHF.R.U32.HI R5, RZ, R99, R8 ;  /* 0x00000063ff057219 */ /* 0x000fe40000011608 */
[----:B------:R-:W-:Y:S01]  /*59e0*/  @P2 SHF.R.U32.HI R6, RZ, R37, R2 ;  /* 0x00000025ff062219 */ /* 0x000fe20000011602 */
[----:B------:R-:W-:Y:S01]  /*59f0*/  IMAD R0, R40, R0, RZ ;  /* 0x0000000028007224 */ /* 0x000fe200078e02ff */
[----:B------:R-:W-:Y:S02]  /*5a00*/  SEL R5, R44, R5, !P0 ;  /* 0x000000052c057207 */ /* 0x000fe40004000000 */
[----:B------:R-:W-:Y:S01]  /*5a10*/  SEL R2, R45, R7, !P3 ;  /* 0x000000072d027207 */ /* 0x000fe20005800000 */
[----:B------:R-:W-:Y:S01]  /*5a20*/  IMAD R7, R40, R6, RZ ;  /* 0x0000000628077224 */ /* 0x000fe200078e02ff */
[C---:B------:R-:W-:Y:S01]  /*5a30*/  ISETP.GE.AND P0, PT, R5.reuse, R0, PT ;  /* 0x000000000500720c */ /* 0x040fe20003f06270 */
[C---:B------:R-:W-:Y:S03]  /*5a40*/  IMAD.HI.U32 R0, R5.reuse, R36, RZ ;  /* 0x0000002405007227 */ /* 0x040fe600078e00ff */
[C---:B------:R-:W-:Y:S02]  /*5a50*/  ISETP.GE.OR P0, PT, R2.reuse, R7, P0 ;  /* 0x000000070200720c */ /* 0x040fe40000706670 */
[----:B------:R-:W-:Y:S04]  /*5a60*/  SHF.R.U32.HI R0, RZ, R37, R0 ;  /* 0x00000025ff007219 */ /* 0x000fe80000011600 */
[C---:B------:R-:W-:Y:S05]  /*5a70*/  SEL R8, R5.reuse, R0, !P2 ;  /* 0x0000000005087207 */ /* 0x040fea0005000000 */
        /* <DEDUP_REMOVED lines=14> */
[----:B------:R-:W-:Y:S07]  /*5b60*/  IMAD R44, R5, R38, R44 ;  /* 0x00000026052c7224 */ /* 0x000fee00078e022c */
.L_x_106:
[----:B-1----:R-:W-:Y:S01]  /*5b70*/  @!P1 ISETP.NE.AND P0, PT, R10, 0x1, PT ;  /* 0x000000010a00980c */ /* 0x002fe20003f05270 */
[----:B------:R-:W-:Y:S01]  /*5b80*/  @!P1 IMAD.HI.U32 R0, R45, R12, RZ ;  /* 0x0000000c2d009227 */ /* 0x000fe200078e00ff */
[----:B------:R-:W-:Y:S01]  /*5b90*/  @!P1 ISETP.NE.AND P2, PT, R9, 0x1, PT ;  /* 0x000000010900980c */ /* 0x000fe20003f45270 */
[----:B------:R-:W-:Y:S01]  /*5ba0*/  ULOP3.LUT UP0, URZ, UR53, 0x1b0, URZ, 0xc0, !UPT ;  /* 0x000001b035ff7892 */ /* 0x000fe2000f80c0ff */
[----:B------:R-:W-:Y:S01]  /*5bb0*/  R2UR UR5, R3 ;  /* 0x00000000030572ca */ /* 0x000fe200000e0000 */
[----:B------:R-:W-:Y:S01]  /*5bc0*/  @!P1 IMAD.HI.U32 R2, R44, R11, RZ ;  /* 0x0000000b2c029227 */ /* 0x000fe200078e00ff */
[----:B------:R-:W-:Y:S02]  /*5bd0*/  @!P1 SHF.R.U32.HI R0, RZ, R13, R0 ;  /* 0x0000000dff009219 */ /* 0x000fe40000011600 */
[----:B------:R-:W-:Y:S01]  /*5be0*/  R2UR UR4, R4 ;  /* 0x00000000040472ca */ /* 0x000fe200000e0000 */
[----:B------:R-:W-:Y:S01]  /*5bf0*/  VIADD R112, R112, 0x1 ;  /* 0x0000000170707836 */ /* 0x000fe20000000000 */
[----:B------:R-:W-:Y:S02]  /*5c00*/  @!P1 SHF.R.U32.HI R2, RZ, R14, R2 ;  /* 0x0000000eff029219 */ /* 0x000fe40000011602 */
[----:B------:R-:W-:Y:S02]  /*5c10*/  @!P1 SEL R3, R45, R0, !P2 ;  /* 0x000000002d039207 */ /* 0x000fe40005000000 */
[----:B------:R-:W-:Y:S02]  /*5c20*/  @!P1 SEL R2, R44, R2, !P0 ;  /* 0x000000022c029207 */ /* 0x000fe40004000000 */
[----:B------:R-:W-:Y:S01]  /*5c30*/  @P4 SHF.R.U32.HI R106, RZ, 0x10, R17 ;  /* 0x00000010ff6a4819 */ /* 0x000fe20000011611 */
[----:B------:R-:W-:Y:S02]  /*5c40*/  USHF.L.U32 UR42, UR5, 0x7, URZ ;  /* 0x00000007052a7899 */ /* 0x000fe400080006ff */
[----:B------:R-:W-:Y:S02]  /*5c50*/  @!P1 IMAD.IADD R0, R2, 0x1, -R3 ;  /* 0x0000000102009824 */ /* 0x000fe400078e0a03 */
[----:B------:R-:W-:Y:S01]  /*5c60*/  @!P1 IMAD.IADD R2, R3, 0x1, -R2 ;  /* 0x0000000103029824 */ /* 0x000fe200078e0a02 */
[----:B------:R-:W-:Y:S01]  /*5c70*/  USHF.L.U32 UR41, UR4, 0x6, URZ ;  /* 0x0000000604297899 */ /* 0x000fe200080006ff */
[----:B------:R-:W-:Y:S02]  /*5c80*/  @!P1 IMAD R45, R0, R9, R45 ;  /* 0x00000009002d9224 */ /* 0x000fe400078e022d */
[----:B------:R-:W-:Y:S01]  /*5c90*/  @!P1 IMAD R44, R2, R10, R44 ;  /* 0x0000000a022c9224 */ /* 0x000fe200078e022c */
[----:B------:R-:W-:Y:S08]  /*5ca0*/  BRA.U !UP0, `(.L_x_107) ;  /* 0x00000001087c7547 */ /* 0x000ff0000b800000 */
[----:B------:R-:W1:Y:S01]  /*5cb0*/  LDCU.64 UR8, c[0x4][0x80] ;  /* 0x01001000ff0877ac */ /* 0x000e620008000a00 */
[----:B------:R-:W-:Y:S01]  /*5cc0*/  MOV R2, 0x0 ;  /* 0x0000000000027802 */ /* 0x000fe20000000f00 */
[----:B------:R-:W-:Y:S02]  /*5cd0*/  HFMA2 R12, -RZ, RZ, 0, 5.9604644775390625e-08 ;  /* 0x00000001ff0c7431 */ /* 0x000fe400000001ff */
[----:B------:R-:W-:Y:S01]  /*5ce0*/  IMAD.MOV.U32 R8, RZ, RZ, 0x70 ;  /* 0x00000070ff087424 */ /* 0x000fe200078e00ff */
[----:B------:R2:W3:Y:S01]  /*5cf0*/  LDC.64 R14, c[0x4][R2] ;  /* 0x01000000020e7b82 */ /* 0x0004e20000000a00 */
[----:B------:R-:W4:Y:S01]  /*5d00*/  LDCU.64 UR6, c[0x4][0x88] ;  /* 0x01001100ff0677ac */ /* 0x000f220008000a00 */
[----:B------:R-:W-:Y:S01]  /*5d10*/  IMAD.MOV.U32 R13, RZ, RZ, RZ ;  /* 0x000000ffff0d7224 */ /* 0x000fe200078e00ff */
[----:B------:R-:W2:Y:S01]  /*5d20*/  LDCU.64 UR4, c[0x4][0x8] ;  /* 0x01000100ff0477ac */ /* 0x000ea20008000a00 */
[----:B-1----:R-:W-:Y:S01]  /*5d30*/  MOV R5, UR9 ;  /* 0x0000000900057c02 */ /* 0x002fe20008000f00 */
[----:B------:R-:W-:Y:S01]  /*5d40*/  IMAD.U32 R4, RZ, RZ, UR8 ;  /* 0x00000008ff047e24 */ /* 0x000fe2000f8e00ff */
[----:B----4-:R-:W-:Y:S01]  /*5d50*/  MOV R7, UR7 ;  /* 0x0000000700077c02 */ /* 0x010fe20008000f00 */
[----:B------:R-:W-:Y:S01]  /*5d60*/  IMAD.U32 R6, RZ, RZ, UR6 ;  /* 0x00000006ff067e24 */ /* 0x000fe2000f8e00ff */
[----:B--2---:R-:W-:Y:S01]  /*5d70*/  MOV R11, UR5 ;  /* 0x00000005000b7c02 */ /* 0x004fe20008000f00 */
[----:B------:R-:W-:Y:S02]  /*5d80*/  IMAD.U32 R10, RZ, RZ, UR4 ;  /* 0x00000004ff0a7e24 */ /* 0x000fe4000f8e00ff */
[----:B------:R-:W-:Y:S07]  /*5d90*/  LEPC R20, `(.L_x_108) ;  /* 0x000000001014794e */ /* 0x000fee0000000000 */
[----:B---3-5:R-:W-:Y:S05]  /*5da0*/  CALL.ABS.NOINC R14 ;  /* 0x000000000e007343 */ /* 0x028fea0003c00000 */
.L_x_108:
[----:B------:R-:W1:Y:S01]  /*5db0*/  LDCU.64 UR8, c[0x4][0x80] ;  /* 0x01001000ff0877ac */ /* 0x000e620008000a00 */
[----:B------:R-:W2:Y:S01]  /*5dc0*/  LDC.64 R2, c[0x4][R2] ;  /* 0x0100000002027b82 */ /* 0x000ea20000000a00 */
[----:B------:R-:W-:Y:S02]  /*5dd0*/  HFMA2 R12, -RZ, RZ, 0, 5.9604644775390625e-08 ;  /* 0x00000001ff0c7431 */ /* 0x000fe400000001ff */
[----:B------:R-:W-:Y:S02]  /*5de0*/  IMAD.MOV.U32 R8, RZ, RZ, 0x70 ;  /* 0x00000070ff087424 */ /* 0x000fe400078e00ff */
[----:B------:R-:W-:Y:S01]  /*5df0*/  IMAD.MOV.U32 R13, RZ, RZ, RZ ;  /* 0x000000ffff0d7224 */ /* 0x000fe200078e00ff */
[----:B------:R-:W3:Y:S01]  /*5e00*/  LDCU.64 UR6, c[0x4][0x88] ;  /* 0x01001100ff0677ac */ /* 0x000ee20008000a00 */
[----:B------:R-:W4:Y:S01]  /*5e10*/  LDCU.64 UR4, c[0x4][0x8] ;  /* 0x01000100ff0477ac */ /* 0x000f220008000a00 */
[----:B-1----:R-:W-:Y:S02]  /*5e20*/  MOV R4, UR8 ;  /* 0x0000000800047c02 */ /* 0x002fe40008000f00 */
[----:B------:R-:W-:Y:S02]  /*5e30*/  MOV R5, UR9 ;  /* 0x0000000900057c02 */ /* 0x000fe40008000f00 */
[----:B---3--:R-:W-:Y:S01]  /*5e40*/  MOV R7, UR7 ;  /* 0x0000000700077c02 */ /* 0x008fe20008000f00 */
[----:B------:R-:W-:Y:S01]  /*5e50*/  IMAD.U32 R6, RZ, RZ, UR6 ;  /* 0x00000006ff067e24 */ /* 0x000fe2000f8e00ff */
[----:B----4-:R-:W-:Y:S01]  /*5e60*/  MOV R11, UR5 ;  /* 0x00000005000b7c02 */ /* 0x010fe20008000f00 */
[----:B------:R-:W-:Y:S02]  /*5e70*/  IMAD.U32 R10, RZ, RZ, UR4 ;  /* 0x00000004ff0a7e24 */ /* 0x000fe4000f8e00ff */
[----:B------:R-:W-:Y:S07]  /*5e80*/  LEPC R20, `(.L_x_107) ;  /* 0x000000001014794e */ /* 0x000fee0000000000 */
[----:B--2---:R-:W-:Y:S05]  /*5e90*/  CALL.ABS.NOINC R2 ;  /* 0x0000000002007343 */ /* 0x004fea0003c00000 */
.L_x_107:
[----:B------:R-:W-:Y:S02]  /*5ea0*/  ISETP.NE.U32.AND P0, PT, RZ, UR38, PT ;  /* 0x00000026ff007c0c */ /* 0x000fe4000bf05070 */
[C---:B------:R-:W-:Y:S02]  /*5eb0*/  ISETP.NE.U32.AND P2, PT, R92.reuse, RZ, PT ;  /* 0x000000ff5c00720c */ /* 0x040fe40003f45070 */
[----:B------:R-:W-:Y:S02]  /*5ec0*/  ISETP.NE.U32.AND P4, PT, R92, RZ, PT ;  /* 0x000000ff5c00720c */ /* 0x000fe40003f85070 */
[----:B------:R-:W-:Y:S02]  /*5ed0*/  ISETP.NE.AND.EX P0, PT, RZ, UR39, PT, P0 ;  /* 0x00000027ff007c0c */ /* 0x000fe4000bf05300 */
[C---:B------:R-:W-:Y:S02]  /*5ee0*/  ISETP.NE.AND.EX P2, PT, R93.reuse, RZ, PT, P2 ;  /* 0x000000ff5d00720c */ /* 0x040fe40003f45320 */
[----:B------:R-:W-:Y:S02]  /*5ef0*/  ISETP.NE.AND.EX P4, PT, R93, RZ, P0, P4 ;  /* 0x000000ff5d00720c */ /* 0x000fe40000785340 */
[----:B------:R-:W-:Y:S02]  /*5f00*/  ISETP.NE.U32.AND P5, PT, R88, RZ, PT ;  /* 0x000000ff5800720c */ /* 0x000fe40003fa5070 */
[----:B------:R-:W-:Y:S02]  /*5f10*/  ISETP.NE.U32.AND P3, PT, RZ, UR38, PT ;  /* 0x00000026ff007c0c */ /* 0x000fe4000bf65070 */
[----:B------:R-:W-:Y:S02]  /*5f20*/  PLOP3.LUT P0, PT, PT, PT, PT, 0x8, 0x80 ;  /* 0x000000000080781c */ /* 0x000fe40003f0e170 */
[----:B------:R-:W-:Y:S02]  /*5f30*/  ISETP.NE.AND.EX P5, PT, R89, RZ, PT, P5 ;  /* 0x000000ff5900720c */ /* 0x000fe40003fa5350 */
[----:B------:R-:W-:Y:S03]  /*5f40*/  ISETP.NE.AND.EX P3, PT, RZ, UR39, PT, P3 ;  /* 0x00000027ff007c0c */ /* 0x000fe6000bf65330 */
[----:B------:R-:W-:Y:S01]  /*5f50*/  @!P4 PLOP3.LUT P0, PT, P2, PT, PT, 0x80, 0x8 ;  /* 0x000000000008c81c */ /* 0x000fe2000170f070 */
[----:B------:R-:W-:Y:S01]  /*5f60*/  @!UPT UIADD3 URZ, UPT, UPT, URZ, URZ, URZ ;  /* 0x000000fffffff290 */ /* 0x000fe2000fffe0ff */
[----:B------:R-:W-:Y:S11]  /*5f70*/  @!P2 BRA `(.L_x_109) ;  /* 0x00000000002ca947 */ /* 0x000ff60003800000 */
[----:B------:R-:W-:Y:S01]  /*5f80*/  ISETP.NE.U32.AND P1, PT, R90, RZ, PT ;  /* 0x000000ff5a00720c */ /* 0x000fe20003f25070 */
[----:B------:R-:W-:Y:S03]  /*5f90*/  IMAD.MOV.U32 R98, RZ, RZ, 0x1 ;  /* 0x00000001ff627424 */ /* 0x000fe600078e00ff */
[----:B------:R-:W-:Y:S11]  /*5fa0*/  ISETP.NE.AND.EX P1, PT, R91, RZ, PT, P1 ;  /* 0x000000ff5b00720c */ /* 0x000ff60003f25310 */
[----:B------:R-:W-:Y:S02]  /*5fb0*/  @!UPT UIADD3 URZ, UPT, UPT, URZ, URZ, URZ ;  /* 0x000000fffffff290 */ /* 0x000fe4000fffe0ff */
[----:B------:R-:W1:Y:S01]  /*5fc0*/  @P1 LDC.64 R2, c[0x0][0x888] ;  /* 0x00022200ff021b82 */ /* 0x000e620000000a00 */
[----:B------:R-:W-:Y:S04]  /*5fd0*/  @P1 IMAD R0, R92, UR36, RZ ;  /* 0x000000245c001c24 */ /* 0x000fe8000f8e02ff */
[----:B-1----:R-:W-:Y:S04]  /*5fe0*/  @P1 IMAD.WIDE R2, R0, 0x4, R2 ;  /* 0x0000000400021825 */ /* 0x002fe800078e0202 */
[----:B------:R-:W-:Y:S01]  /*5ff0*/  HFMA2 R0, -RZ, RZ, 0, 5.9604644775390625e-08 ;  /* 0x00000001ff007431 */ /* 0x000fe200000001ff */
[----:B-----5:R1:W5:Y:S04]  /*6000*/  @P1 LDG.E R48, desc[UR48][R2.64] ;  /* 0x0000003002301981 */ /* 0x020368000c1e1900 */
[----:B------:R-:W-:Y:S01]  /*6010*/  @!P1 PRMT R98, R0, 0x7610, R98 ;  /* 0x0000761000629816 */ /* 0x000fe20000000062 */
[----:B-1----:R-:W2:Y:S06]  /*6020*/  @!P1 LDC R48, c[0x0][0x880] ;  /* 0x00022000ff309b82 */ /* 0x002eac0000000800 */
.L_x_109:
[----:B------:R-:W-:Y:S05]  /*6030*/  @!P5 BRA `(.L_x_110) ;  /* 0x000000000020d947 */ /* 0x000fea0003800000 */
[----:B------:R-:W-:Y:S04]  /*6040*/  ISETP.NE.U32.AND P1, PT, R86, RZ, PT ;  /* 0x000000ff5600720c */ /* 0x000fe80003f25070 */
[----:B------:R-:W-:Y:S11]  /*6050*/  ISETP.NE.AND.EX P1, PT, R87, RZ, PT, P1 ;  /* 0x000000ff5700720c */ /* 0x000ff60003f25310 */
[----:B------:R-:W-:Y:S02]  /*6060*/  @!UPT UIADD3 URZ, UPT, UPT, URZ, URZ, URZ ;  /* 0x000000fffffff290 */ /* 0x000fe4000fffe0ff */
[----:B------:R-:W1:Y:S01]  /*6070*/  @P1 LDC.64 R2, c[0x0][0x8a8] ;  /* 0x00022a00ff021b82 */ /* 0x000e620000000a00 */
[----:B------:R-:W-:Y:S04]  /*6080*/  @P1 IMAD R0, R88, UR36, RZ ;  /* 0x0000002458001c24 */ /* 0x000fe8000f8e02ff */
[----:B-1----:R-:W-:Y:S05]  /*6090*/  @P1 IMAD.WIDE R2, R0, 0x4, R2 ;  /* 0x0000000400021825 */ /* 0x002fea00078e0202 */
[----:B-----5:R1:W5:Y:S02]  /*60a0*/  @P1 LDG.E R47, desc[UR48][R2.64] ;  /* 0x00000030022f1981 */ /* 0x020364000c1e1900 */
[----:B-1----:R-:W3:Y:S02]  /*60b0*/  @!P1 LDC R47, c[0x0][0x8a0] ;  /* 0x00022800ff2f9b82 */ /* 0x002ee40000000800 */
.L_x_110:
[----:B--2--5:R-:W-:Y:S01]  /*60c0*/  FSETP.NEU.AND P1, PT, R48, RZ, PT ;  /* 0x000000ff3000720b */ /* 0x024fe20003f2d000 */
[----:B------:R-:W1:Y:S01]  /*60d0*/  LDCU UR4, c[0x0][0x8c8] ;  /* 0x00011900ff0477ac */ /* 0x000e620008000800 */
[----:B------:R-:W-:Y:S01]  /*60e0*/  SEL R7, RZ, 0xffffffff, P3 ;  /* 0xffffffffff077807 */ /* 0x000fe20001800000 */
[----:B------:R-:W-:Y:S01]  /*60f0*/  IMAD.U32 R6, RZ, RZ, UR57 ;  /* 0x00000039ff067e24 */ /* 0x000fe2000f8e00ff */
[----:B------:R-:W-:Y:S01]  /*6100*/  @!P4 LOP3.LUT P3, RZ, R98, 0xff, RZ, 0xc0, !PT ;  /* 0x000000ff62ffc812 */ /* 0x000fe2000786c0ff */
[----:B------:R-:W-:Y:S01]  /*6110*/  UISETP.NE.U32.AND UP0, UPT, UR44, URZ, UPT ;  /* 0x000000ff2c00728c */ /* 0x000fe2000bf05070 */
[----:B------:R-:W-:Y:S01]  /*6120*/  @!P4 SEL R0, RZ, 0xffffffff, P1 ;  /* 0xffffffffff00c807 */ /* 0x000fe20000800000 */
[----:B------:R-:W-:Y:S01]  /*6130*/  ULOP3.LUT UR5, UR52, 0x1, URZ, 0x3c, !UPT ;  /* 0x0000000134057892 */ /* 0x000fe2000f8e3cff */
[----:B------:R-:W-:Y:S01]  /*6140*/  LEA R6, R6, UR47, 0x3 ;  /* 0x0000002f06067c11 */ /* 0x000fe2000f8e18ff */
[----:B------:R-:W-:Y:S01]  /*6150*/  UISETP.NE.AND.EX UP0, UPT, UR45, URZ, UPT, UP0 ;  /* 0x000000ff2d00728c */ /* 0x000fe2000bf05300 */
[----:B------:R-:W-:Y:S03]  /*6160*/  @P0 SEL R0, R7, R0, !P3 ;  /* 0x0000000007000207 */ /* 0x000fe60005800000 */
[----:B------:R-:W-:Y:S01]  /*6170*/  IMAD.U32 R60, RZ, RZ, UR5 ;  /* 0x00000005ff3c7e24 */ /* 0x000fe2000f8e00ff */
[----:B------:R-:W-:Y:S04]  /*6180*/  @!P4 LOP3.LUT R0, R0, 0x1, RZ, 0xc0, !PT ;  /* 0x000000010000c812 */ /* 0x000fe800078ec0ff */
[----:B------:R-:W-:Y:S01]  /*6190*/  ISETP.NE.U32.OR P5, PT, R0, 0x1, P4 ;  /* 0x000000010000780c */ /* 0x000fe200027a5470 */
[----:B-1----:R-:W-:Y:S03]  /*61a0*/  IMAD.U32 R2, RZ, RZ, UR4 ;  /* 0x00000004ff027e24 */ /* 0x002fe6000f8e00ff */
[----:B------:R-:W-:Y:S09]  /*61b0*/  P2R R113, PR, RZ, 0x20 ;  /* 0x00000020ff717803 */ /* 0x000ff20000000000 */
[----:B------:R-:W-:Y:S01]  /*61c0*/  @P5 SHF.L.U32 R8, R60, 0x1f, RZ ;  /* 0x0000001f3c085819 */ /* 0x000fe200000006ff */
[----:B------:R-:W-:Y:S06]  /*61d0*/  BRA.U !UP0, `(.L_x_111) ;  /* 0x00000001084c7547 */ /* 0x000fec000b800000 */
[----:B------:R-:W-:Y:S01]  /*61e0*/  ISETP.LE.AND P0, PT, R43, UR41, PT ;  /* 0x000000292b007c0c */ /* 0x000fe2000bf03270 */
[----:B------:R-:W-:Y:S05]  /*61f0*/  VIADD R0, R46, UR42 ;  /* 0x0000002a2e007c36 */ /* 0x000fea0008000000 */
[----:B------:R-:W-:Y:S01]  /*6200*/  ISETP.GE.OR P0, PT, R0, UR37, P0 ;  /* 0x0000002500007c0c */ /* 0x000fe20008706670 */
[----:B------:R-:W-:Y:S11]  /*6210*/  IMAD.U32 R0, RZ, RZ, UR42 ;  /* 0x0000002aff007e24 */ /* 0x000ff6000f8e00ff */
[----:B------:R-:W-:Y:S01]  /*6220*/  @!UPT UIADD3 URZ, UPT, UPT, URZ, URZ, URZ ;  /* 0x000000fffffff290 */ /* 0x000fe2000fffe0ff */
[----:B------:R-:W-:Y:S01]  /*6230*/  @!P0 IADD3 R2, P3, PT, R46, UR42, RZ ;  /* 0x0000002a2e028c10 */ /* 0x000fe2000ff7e0ff */
[----:B------:R-:W1:Y:S01]  /*6240*/  @!P0 LDC.64 R4, c[0x0][0x8d0] ;  /* 0x00023400ff048b82 */ /* 0x000e620000000a00 */
[----:B------:R-:W-:Y:S02]  /*6250*/  VOTEU.ALL UP0, P0 ;  /* 0x0000000000ff7886 */ /* 0x000fe40000000000 */
[----:B------:R-:W-:Y:S03]  /*6260*/  @!P0 LEA.HI.X.SX32 R3, R0, RZ, 0x1, P3 ;  /* 0x000000ff00038211 */ /* 0x000fe600018f0eff */
[----:B------:R-:W-:Y:S06]  /*6270*/  @!UP0 USHF.R.S32.HI UR4, URZ, 0x1f, UR36 ;  /* 0x0000001fff048899 */ /* 0x000fec0008011424 */
[C---:B-1----:R-:W-:Y:S02]  /*6280*/  @!P0 IMAD R0, R4.reuse, UR4, RZ ;  /* 0x0000000404008c24 */ /* 0x042fe4000f8e02ff */
[----:B------:R-:W-:Y:S04]  /*6290*/  @!P0 IMAD.WIDE.U32 R2, R4, UR36, R2 ;  /* 0x0000002404028c25 */ /* 0x000fe8000f8e0002 */
[----:B------:R-:W-:Y:S01]  /*62a0*/  @!P0 IMAD R0, R5, UR36, R0 ;  /* 0x0000002405008c24 */ /* 0x000fe2000f8e0200 */
[C---:B------:R-:W-:Y:S04]  /*62b0*/  @!P0 LEA R4, P3, R2.reuse, UR44, 0x1 ;  /* 0x0000002c02048c11 */ /* 0x040fe8000f8608ff */
[----:B------:R-:W-:Y:S04]  /*62c0*/  @!P0 IADD3 R0, PT, PT, R3, R0, RZ ;  /* 0x0000000003008210 */ /* 0x000fe80007ffe0ff */
[----:B------:R-:W-:Y:S01]  /*62d0*/  @!P0 LEA.HI.X R5, R2, UR45, R0, 0x1, P3 ;  /* 0x0000002d02058c11 */ /* 0x000fe200098f0c00 */
[----:B------:R-:W-:Y:S04]  /*62e0*/  IMAD.MOV.U32 R2, RZ, RZ, RZ ;  /* 0x000000ffff027224 */ /* 0x000fe800078e00ff */
[----:B------:R-:W2:Y:S02]  /*62f0*/  @!P0 LDG.E.U16 R4, desc[UR48][R4.64] ;  /* 0x0000003004048981 */ /* 0x000ea4000c1e1500 */
[----:B--2---:R-:W-:Y:S07]  /*6300*/  @!P0 SHF.L.U32 R2, R4, 0x10, RZ ;  /* 0x0000001004028819 */ /* 0x004fee00000006ff */
.L_x_111:
[----:B------:R-:W1:Y:S01]  /*6310*/  @P5 SYNCS.PHASECHK.TRANS64.TRYWAIT P3, [R6+URZ+0xa0], R8 ;  /* 0x0000a008060055a7 */ /* 0x000e6200080611ff */
[----:B------:R-:W-:Y:S01]  /*6320*/  IMAD.U32 R69, RZ, RZ, UR57 ;  /* 0x00000039ff457e24 */ /* 0x000fe2000f8e00ff */
[----:B------:R-:W-:Y:S01]  /*6330*/  LEA R115, R85, UR47, 0x3 ;  /* 0x0000002f55737c11 */ /* 0x000fe2000f8e18ff */
[----:B------:R-:W-:Y:S01]  /*6340*/  IMAD.SHL.U32 R117, R105, 0x10, RZ ;  /* 0x0000001069757824 */ /* 0x000fe200078e00ff */
[----:B------:R-:W-:Y:S01]  /*6350*/  SHF.L.U32 R0, R108, 0x1f, RZ ;  /* 0x0000001f6c007819 */ /* 0x000fe200000006ff */
[----:B------:R-:W-:Y:S01]  /*6360*/  IMAD.SHL.U32 R69, R69, 0x2000, RZ ;  /* 0x0000200045457824 */ /* 0x000fe200078e00ff */
[----:B------:R-:W-:Y:S01]  /*6370*/  LOP3.LUT P4, R114, R98, 0xff, RZ, 0xc0, !PT ;  /* 0x000000ff62727812 */ /* 0x000fe2000788c0ff */
[----:B------:R-:W-:Y:S01]  /*6380*/  IMAD.SHL.U32 R116, R104, 0x10, RZ ;  /* 0x0000001068747824 */ /* 0x000fe200078e00ff */
[----:B------:R-:W-:Y:S01]  /*6390*/  SEL R3, RZ, 0xffffffff, P1 ;  /* 0xffffffffff037807 */ /* 0x000fe20000800000 */
[----:B------:R-:W-:Y:S01]  /*63a0*/  IMAD.IADD R68, R110, 0x1, R69 ;  /* 0x000000016e447824 */ /* 0x000fe200078e0245 */
[----:B------:R-:W-:Y:S01]  /*63b0*/  BSSY B1, `(.L_x_112) ;  /* 0x0000030000017945 */ /* 0x000fe20003800000 */
[----:B------:R-:W-:Y:S01]  /*63c0*/  IMAD.MOV.U32 R71, RZ, RZ, 0x1 ;  /* 0x00000001ff477424 */ /* 0x000fe200078e00ff */
[----:B------:R-:W-:Y:S01]  /*63d0*/  @P2 SEL R3, R7, R3, !P4 ;  /* 0x0000000307032207 */ /* 0x000fe20006000000 */
[C---:B------:R-:W-:Y:S01]  /*63e0*/  IMAD.IADD R63, R68.reuse, 0x1, R117 ;  /* 0x00000001443f7824 */ /* 0x040fe200078e0275 */
[----:B------:R-:W-:Y:S01]  /*63f0*/  CS2R R82, SRZ ;  /* 0x0000000000527805 */ /* 0x000fe2000001ff00 */
[----:B------:R-:W-:Y:S01]  /*6400*/  IMAD R51, R85, 0x40, R84 ;  /* 0x0000004055337824 */ /* 0x000fe200078e0254 */
[----:B------:R2:W4:Y:S01]  /*6410*/  SYNCS.PHASECHK.TRANS64.TRYWAIT P0, [R115+URZ+0x100], R0 ;  /* 0x00010000730075a7 */ /* 0x00052200080011ff */
[----:B------:R-:W-:Y:S01]  /*6420*/  LOP3.LUT R3, R3, 0x1, RZ, 0xc0, !PT ;  /* 0x0000000103037812 */ /* 0x000fe200078ec0ff */
[----:B------:R-:W-:Y:S01]  /*6430*/  IMAD.U32 R70, RZ, RZ, UR57 ;  /* 0x00000039ff467e24 */ /* 0x000fe2000f8e00ff */
[----:B------:R-:W-:Y:S02]  /*6440*/  CS2R R80, SRZ ;  /* 0x0000000000507805 */ /* 0x000fe4000001ff00 */
[----:B------:R-:W-:Y:S02]  /*6450*/  CS2R R74, SRZ ;  /* 0x00000000004a7805 */ /* 0x000fe4000001ff00 */
[----:B------:R-:W-:Y:S02]  /*6460*/  ISETP.NE.U32.AND P1, PT, R3, 0x1, PT ;  /* 0x000000010300780c */ /* 0x000fe40003f25070 */
[----:B------:R-:W-:Y:S02]  /*6470*/  CS2R R72, SRZ ;  /* 0x0000000000487805 */ /* 0x000fe4000001ff00 */
[----:B------:R-:W-:Y:S02]  /*6480*/  CS2R R66, SRZ ;  /* 0x0000000000427805 */ /* 0x000fe4000001ff00 */
[----:B------:R-:W-:Y:S02]  /*6490*/  CS2R R64, SRZ ;  /* 0x0000000000407805 */ /* 0x000fe4000001ff00 */
[----:B------:R-:W-:Y:S01]  /*64a0*/  P2R R76, PR, RZ, 0x2 ;  /* 0x00000002ff4c7803 */ /* 0x000fe20000000000 */
[----:B------:R-:W-:Y:S01]  /*64b0*/  IMAD.IADD R62, R68, 0x1, R116 ;  /* 0x00000001443e7824 */ /* 0x000fe200078e0274 */
[----:B------:R-:W-:Y:S02]  /*64c0*/  CS2R R58, SRZ ;  /* 0x00000000003a7805 */ /* 0x000fe4000001ff00 */
[----:B------:R-:W-:Y:S01]  /*64d0*/  CS2R R56, SRZ ;  /* 0x0000000000387805 */ /* 0x000fe2000001ff00 */
[----:B------:R-:W-:Y:S01]  /*64e0*/  IMAD.IADD R61, R109, 0x1, R63 ;  /* 0x000000016d3d7824 */ /* 0x000fe200078e023f */
[----:B-1----:R-:W-:Y:S01]  /*64f0*/  @P5 SEL R71, RZ, 0x1, !P3 ;  /* 0x00000001ff475807 */ /* 0x002fe20005800000 */
[----:B--2---:R-:W-:Y:S06]  /*6500*/  @!P5 BRA `(.L_x_113) ;  /* 0x000000000068d947 */ /* 0x004fec0003800000 */
[----:B------:R-:W-:Y:S01]  /*6510*/  ISETP.NE.AND P1, PT, R71, RZ, PT ;  /* 0x000000ff4700720c */ /* 0x000fe20003f25270 */
[----:B------:R-:W-:Y:S01]  /*6520*/  BSSY B0, `(.L_x_114) ;  /* 0x000000d000007945 */ /* 0x000fe20003800000 */
[----:B------:R-:W-:Y:S02]  /*6530*/  CS2R R58, SRZ ;  /* 0x00000000003a7805 */ /* 0x000fe4000001ff00 */
[----:B------:R-:W-:Y:S02]  /*6540*/  CS2R R56, SRZ ;  /* 0x0000000000387805 */ /* 0x000fe4000001ff00 */
[----:B------:R-:W-:Y:S02]  /*6550*/  CS2R R66, SRZ ;  /* 0x0000000000427805 */ /* 0x000fe4000001ff00 */
[----:B------:R-:W-:Y:S02]  /*6560*/  CS2R R64, SRZ ;  /* 0x0000000000407805 */ /* 0x000fe4000001ff00 */
[----:B------:R-:W-:Y:S02]  /*6570*/  CS2R R74, SRZ ;  /* 0x00000000004a7805 */ /* 0x000fe4000001ff00 */
[----:B------:R-:W-:Y:S02]  /*6580*/  CS2R R72, SRZ ;  /* 0x0000000000487805 */ /* 0x000fe4000001ff00 */
[----:B------:R-:W-:Y:S02]  /*6590*/  CS2R R82, SRZ ;  /* 0x0000000000527805 */ /* 0x000fe4000001ff00 */
[----:B------:R-:W-:Y:S01]  /*65a0*/  CS2R R80, SRZ ;  /* 0x0000000000507805 */ /* 0x000fe2000001ff00 */
[----:B------:R-:W-:Y:S06]  /*65b0*/  @P1 BRA `(.L_x_115) ;  /* 0x00000000000c1947 */ /* 0x000fec0003800000 */
[----:B------:R-:W-:Y:S04]  /*65c0*/  SHF.L.U32 R3, R60, 0x1f, RZ ;  /* 0x0000001f3c037819 */ /* 0x000fe800000006ff */
[----:B------:R-:W1:Y:S02]  /*65d0*/  SYNCS.PHASECHK.TRANS64.TRYWAIT P1, [R6+URZ+0xa0], R3 ;  /* 0x0000a003060075a7 */ /* 0x000e6400080211ff */
[----:B-1----:R-:W-:Y:S05]  /*65e0*/  @!P1 BRA `(.L_x_116) ;  /* 0x00000028002c9947 */ /* 0x002fea0003800000 */
.L_x_115:
[----:B------:R-:W-:Y:S05]  /*65f0*/  BSYNC B0 ;  /* 0x0000000000007941 */ /* 0x000fea0003800000 */
.L_x_114:
[----:B------:R-:W-:Y:S01]  /*6600*/  ISETP.NE.AND P1, PT, R76, RZ, PT ;  /* 0x000000ff4c00720c */ /* 0x000fe20003f25270 */
[----:B------:R-:W-:Y:S04]  /*6610*/  UIADD3 UR5, UPT, UPT, UR57, 0x1, URZ ;  /* 0x0000000139057890 */ /* 0x000fe8000fffe0ff */
[----:B------:R-:W-:Y:S04]  /*6620*/  UISETP.NE.AND UP0, UPT, UR5, 0x3, UPT ;  /* 0x000000030500788c */ /* 0x000fe8000bf05270 */
[----:B------:R-:W-:Y:S02]  /*6630*/  USEL UR4, URZ, 0x1, UP0 ;  /* 0x00000001ff047887 */ /* 0x000fe40008000000 */
[----:B------:R-:W-:Y:S02]  /*6640*/  USEL UR5, UR5, URZ, UP0 ;  /* 0x000000ff05057287 */ /* 0x000fe40008000000 */
[----:B------:R2:W1:Y:S02]  /*6650*/  @P1 LDS.128 R56, [R68] ;  /* 0x0000000044381984 */ /* 0x0004640000000c00 */
[----:B------:R-:W-:Y:S02]  /*6660*/  LOP3.LUT R60, R60, UR4, RZ, 0x3c, !PT ;  /* 0x000000043c3c7c12 */ /* 0x000fe4000f8e3cff */
[----:B------:R2:W1:Y:S01]  /*6670*/  @P1 LDS.128 R64, [R63+0x10] ;  /* 0x000010003f401984 */ /* 0x0004620000000c00 */
[----:B------:R-:W-:Y:S03]  /*6680*/  IMAD.U32 R70, RZ, RZ, UR5 ;  /* 0x00000005ff467e24 */ /* 0x000fe6000f8e00ff */
[----:B------:R2:W1:Y:S04]  /*6690*/  @P1 LDS.128 R72, [R62+0x20] ;  /* 0x000020003e481984 */ /* 0x0004680000000c00 */
[----:B------:R2:W1:Y:S02]  /*66a0*/  @P1 LDS.128 R80, [R61+0x10] ;  /* 0x000010003d501984 */ /* 0x0004640000000c00 */
.L_x_113:
[----:B------:R-:W-:Y:S05]  /*66b0*/  BSYNC B1 ;  /* 0x0000000000017941 */ /* 0x000fea0003800000 */
.L_x_112:
[----:B-1----:R-:W-:Y:S04]  /*66c0*/  SHF.R.U32.HI R3, RZ, 0x15, R51 ;  /* 0x00000015ff037819 */ /* 0x002fe80000011633 */
[----:B------:R-:W-:Y:S01]  /*66d0*/  LOP3.LUT P1, RZ, R3, 0x3, R102, 0x48, !PT ;  /* 0x0000000303ff7812 */ /* 0x000fe20007824866 */
[----:B------:R-:W-:Y:S01]  /*66e0*/  @!UPT UIADD3 URZ, UPT, UPT, URZ, URZ, URZ ;  /* 0x000000fffffff290 */ /* 0x000fe2000fffe0ff */
[----:B----4-:R-:W-:Y:S11]  /*66f0*/  @P0 BRA `(.L_x_117) ;  /* 0x0000000000080947 */ /* 0x010ff60003800000 */
[----:B------:R-:W1:Y:S02]  /*6700*/  SYNCS.PHASECHK.TRANS64.TRYWAIT P0, [R115+URZ+0x100], R0 ;  /* 0x00010000730075a7 */ /* 0x000e6400080011ff */
[----:B-1----:R-:W-:Y:S05]  /*6710*/  @!P0 BRA `(.L_x_118) ;  /* 0x0000002400f48947 */ /* 0x002fea0003800000 */
.L_x_117:
[----:B------:R-:W-:Y:S05]  /*6720*/  @!P1 BRA `(.L_x_119) ;  /* 0x0000000000409947 */ /* 0x000fea0003800000 */
[----:B------:R-:W4:Y:S01]  /*6730*/  LDCU.64 UR8, c[0x4][0x70] ;  /* 0x01000e00ff0877ac */ /* 0x000f220008000a00 */
[----:B------:R-:W-:Y:S01]  /*6740*/  MOV R15, 0x0 ;  /* 0x00000000000f7802 */ /* 0x000fe20000000f00 */
[----:B------:R-:W-:Y:S02]  /*6750*/  HFMA2 R12, -RZ, RZ, 0, 5.9604644775390625e-08 ;  /* 0x00000001ff0c7431 */ /* 0x000fe400000001ff */
[----:B------:R-:W-:Y:S02]  /*6760*/  IMAD.MOV.U32 R8, RZ, RZ, 0x192 ;  /* 0x00000192ff087424 */ /* 0x000fe400078e00ff */
[----:B------:R-:W-:Y:S01]  /*6770*/  IMAD.MOV.U32 R13, RZ, RZ, RZ ;  /* 0x000000ffff0d7224 */ /* 0x000fe200078e00ff */
[----:B------:R-:W5:Y:S01]  /*6780*/  LDCU.64 UR6, c[0x4][0x78] ;  /* 0x01000f00ff0677ac */ /* 0x000f620008000a00 */
[----:B------:R-:W1:Y:S01]  /*6790*/  LDC.64 R14, c[0x4][R15] ;  /* 0x010000000f0e7b82 */ /* 0x000e620000000a00 */
[----:B------:R-:W2:Y:S01]  /*67a0*/  LDCU.64 UR4, c[0x4][0x10] ;  /* 0x01000200ff0477ac */ /* 0x000ea20008000a00 */
[----:B----4-:R-:W-:Y:S01]  /*67b0*/  MOV R5, UR9 ;  /* 0x0000000900057c02 */ /* 0x010fe20008000f00 */
[----:B------:R-:W-:Y:S01]  /*67c0*/  IMAD.U32 R4, RZ, RZ, UR8 ;  /* 0x00000008ff047e24 */ /* 0x000fe2000f8e00ff */
[----:B-----5:R-:W-:Y:S01]  /*67d0*/  MOV R7, UR7 ;  /* 0x0000000700077c02 */ /* 0x020fe20008000f00 */
[----:B------:R-:W-:Y:S01]  /*67e0*/  IMAD.U32 R6, RZ, RZ, UR6 ;  /* 0x00000006ff067e24 */ /* 0x000fe2000f8e00ff */
[----:B--2---:R-:W-:Y:S01]  /*67f0*/  MOV R11, UR5 ;  /* 0x00000005000b7c02 */ /* 0x004fe20008000f00 */
[----:B------:R-:W-:Y:S02]  /*6800*/  IMAD.U32 R10, RZ, RZ, UR4 ;  /* 0x00000004ff0a7e24 */ /* 0x000fe4000f8e00ff */
[----:B------:R-:W-:Y:S07]  /*6810*/  LEPC R20, `(.L_x_119) ;  /* 0x000000001014794e */ /* 0x000fee0000000000 */
[----:B-1-3--:R-:W-:Y:S05]  /*6820*/  CALL.ABS.NOINC R14 ;  /* 0x000000000e007343 */ /* 0x00afea0003c00000 */
.L_x_119:
[C---:B------:R-:W-:Y:S01]  /*6830*/  SHF.L.U32 R49, R56.reuse, 0x10, RZ ;  /* 0x0000001038317819 */ /* 0x040fe200000006ff */
[----:B------:R-:W-:Y:S05]  /*6840*/  WARPSYNC.ALL ;  /* 0x0000000000007948 */ /* 0x000fea0003800000 */
[----:B------:R-:W-:Y:S01]  /*6850*/  R2UR UR4, R51 ;  /* 0x00000000330472ca */ /* 0x000fe200000e0000 */
[----:B------:R-:W-:Y:S01]  /*6860*/  BSSY.RECONVERGENT B0, `(.L_x_120) ;  /* 0x0000085000007945 */ /* 0x000fe20003800200 */
[----:B------:R-:W-:Y:S02]  /*6870*/  LOP3.LUT R50, R56, 0xffff0000, RZ, 0xc0, !PT ;  /* 0xffff000038327812 */ /* 0x000fe400078ec0ff */
[----:B------:R-:W-:Y:S09]  /*6880*/  ISETP.NE.AND P0, PT, R103, RZ, PT ;  /* 0x000000ff6700720c */ /* 0x000ff20003f05270 */
[----:B------:R-:W1:Y:S02]  /*6890*/  LDTM.x32 R4, tmem[UR4] ;  /* 0x00000004000479ee */ /* 0x000e6400082c0000 */
[C-C-:B-1-3--:R-:W-:Y:S01]  /*68a0*/  FFMA R0, R47.reuse, R4, R2.reuse ;  /* 0x000000042f007223 */ /* 0x14afe20000000002 */
[C-C-:B------:R-:W-:Y:S01]  /*68b0*/  FFMA R3, R47.reuse, R5, R2.reuse ;  /* 0x000000052f037223 */ /* 0x140fe20000000002 */
        /* <DEDUP_REMOVED lines=26> */
[--C-:B------:R-:W-:Y:S01]  /*6a60*/  FFMA R28, R47, R32, R2.reuse ;  /* 0x000000202f1c7223 */ /* 0x100fe20000000002 */
[----:B------:R-:W-:Y:S01]  /*6a70*/  SHF.L.U32 R32, R57, 0x10, RZ ;  /* 0x0000001039207819 */ /* 0x000fe200000006ff */
[--C-:B------:R-:W-:Y:S01]  /*6a80*/  FFMA R29, R47, R33, R2.reuse ;  /* 0x000000212f1d7223 */ /* 0x100fe20000000002 */
[----:B------:R-:W-:Y:S01]  /*6a90*/  LOP3.LUT R33, R57, 0xffff0000, RZ, 0xc0, !PT ;  /* 0xffff000039217812 */ /* 0x000fe200078ec0ff */
[C-C-:B------:R-:W-:Y:S01]  /*6aa0*/  FFMA R34, R47.reuse, R34, R2.reuse ;  /* 0x000000222f227223 */ /* 0x140fe20000000002 */
[----:B------:R-:W-:Y:S01]  /*6ab0*/  FFMA R35, R47, R35, R2 ;  /* 0x000000232f237223 */ /* 0x000fe20000000002 */
[----:B------:R-:W-:Y:S01]  /*6ac0*/  FFMA R0, R48, R49, R0 ;  /* 0x0000003130007223 */ /* 0x000fe20000000000 */
[----:B------:R-:W-:Y:S01]  /*6ad0*/  SHF.L.U32 R49, R58, 0x10, RZ ;  /* 0x000000103a317819 */ /* 0x000fe200000006ff */
[C---:B------:R-:W-:Y:S01]  /*6ae0*/  FFMA R3, R48.reuse, R50, R3 ;  /* 0x0000003230037223 */ /* 0x040fe20000000003 */
[----:B------:R-:W-:Y:S01]  /*6af0*/  FFMA R6, R48, R32, R6 ;  /* 0x0000002030067223 */ /* 0x000fe20000000006 */
[----:B------:R-:W-:Y:S01]  /*6b00*/  LOP3.LUT R32, R58, 0xffff0000, RZ, 0xc0, !PT ;  /* 0xffff00003a207812 */ /* 0x000fe200078ec0ff */
[C---:B------:R-:W-:Y:S01]  /*6b10*/  FFMA R7, R48.reuse, R33, R7 ;  /* 0x0000002130077223 */ /* 0x040fe20000000007 */
[C---:B------:R-:W-:Y:S01]  /*6b20*/  FFMA R4, R48.reuse, R49, R4 ;  /* 0x0000003130047223 */ /* 0x040fe20000000004 */
[----:B------:R-:W-:Y:S02]  /*6b30*/  F2FP.BF16.F32.PACK_AB R52, R3, R0 ;  /* 0x000000000334723e */ /* 0x000fe400000010ff */
[C---:B------:R-:W-:Y:S01]  /*6b40*/  SHF.L.U32 R0, R59.reuse, 0x10, RZ ;  /* 0x000000103b007819 */ /* 0x040fe200000006ff */
[C---:B------:R-:W-:Y:S01]  /*6b50*/  FFMA R5, R48.reuse, R32, R5 ;  /* 0x0000002030057223 */ /* 0x040fe20000000005 */
[----:B------:R-:W-:Y:S02]  /*6b60*/  LOP3.LUT R3, R59, 0xffff0000, RZ, 0xc0, !PT ;  /* 0xffff00003b037812 */ /* 0x000fe400078ec0ff */
[----:B------:R-:W-:Y:S01]  /*6b70*/  F2FP.BF16.F32.PACK_AB R53, R7, R6 ;  /* 0x000000060735723e */ /* 0x000fe200000010ff */
[----:B------:R-:W-:Y:S01]  /*6b80*/  FFMA R10, R48, R0, R10 ;  /* 0x00000000300a7223 */ /* 0x000fe2000000000a */
[----:B------:R-:W-:Y:S01]  /*6b90*/  SHF.L.U32 R0, R64, 0x10, RZ ;  /* 0x0000001040007819 */ /* 0x000fe200000006ff */
[----:B------:R-:W-:Y:S01]  /*6ba0*/  FFMA R11, R48, R3, R11 ;  /* 0x00000003300b7223 */ /* 0x000fe2000000000b */
[----:B------:R-:W-:Y:S02]  /*6bb0*/  F2FP.BF16.F32.PACK_AB R54, R5, R4 ;  /* 0x000000040536723e */ /* 0x000fe400000010ff */
[----:B------:R-:W-:Y:S01]  /*6bc0*/  LOP3.LUT R3, R64, 0xffff0000, RZ, 0xc0, !PT ;  /* 0xffff000040037812 */ /* 0x000fe200078ec0ff */
[C---:B------:R-:W-:Y:S01]  /*6bd0*/  FFMA R8, R48.reuse, R0, R8 ;  /* 0x0000000030087223 */ /* 0x040fe20000000008 */
[C---:B------:R-:W-:Y:S02]  /*6be0*/  SHF.L.U32 R4, R65.reuse, 0x10, RZ ;  /* 0x0000001041047819 */ /* 0x040fe400000006ff */
[----:B------:R-:W-:Y:S01]  /*6bf0*/  LOP3.LUT R0, R65, 0xffff0000, RZ, 0xc0, !PT ;  /* 0xffff000041007812 */ /* 0x000fe200078ec0ff */
[----:B------:R-:W-:Y:S01]  /*6c00*/  FFMA R9, R48, R3, R9 ;  /* 0x0000000330097223 */ /* 0x000fe20000000009 */
[----:B------:R-:W-:Y:S01]  /*6c10*/  SHF.L.U32 R3, R66, 0x10, RZ ;  /* 0x0000001042037819 */ /* 0x000fe200000006ff */
[C---:B------:R-:W-:Y:S01]  /*6c20*/  FFMA R14, R48.reuse, R4, R14 ;  /* 0x00000004300e7223 */ /* 0x040fe2000000000e */
[----:B------:R-:W-:Y:S01]  /*6c30*/  SHF.L.U32 R4, R67, 0x10, RZ ;  /* 0x0000001043047819 */ /* 0x000fe200000006ff */
[----:B------:R-:W-:Y:S01]  /*6c40*/  FFMA R15, R48, R0, R15 ;  /* 0x00000000300f7223 */ /* 0x000fe2000000000f */
[----:B------:R-:W-:Y:S01]  /*6c50*/  LOP3.LUT R0, R66, 0xffff0000, RZ, 0xc0, !PT ;  /* 0xffff000042007812 */ /* 0x000fe200078ec0ff */
[----:B------:R-:W-:Y:S01]  /*6c60*/  FFMA R12, R48, R3, R12 ;  /* 0x00000003300c7223 */ /* 0x000fe2000000000c */
[----:B------:R-:W-:Y:S02]  /*6c70*/  SHF.L.U32 R3, R72, 0x10, RZ ;  /* 0x0000001048037819 */ /* 0x000fe400000006ff */
[----:B------:R-:W-:Y:S01]  /*6c80*/  F2FP.BF16.F32.PACK_AB R55, R11, R10 ;  /* 0x0000000a0b37723e */ /* 0x000fe200000010ff */
[C---:B------:R-:W-:Y:S01]  /*6c90*/  FFMA R13, R48.reuse, R0, R13 ;  /* 0x00000000300d7223 */ /* 0x040fe2000000000d */
[----:B------:R-:W-:Y:S01]  /*6ca0*/  LOP3.LUT R0, R67, 0xffff0000, RZ, 0xc0, !PT ;  /* 0xffff000043007812 */ /* 0x000fe200078ec0ff */
[----:B------:R-:W-:Y:S01]  /*6cb0*/  FFMA R18, R48, R4, R18 ;  /* 0x0000000430127223 */ /* 0x000fe20000000012 */
[----:B------:R-:W-:Y:S01]  /*6cc0*/  LOP3.LUT R4, R72, 0xffff0000, RZ, 0xc0, !PT ;  /* 0xffff000048047812 */ /* 0x000fe200078ec0ff */
[----:B------:R1:W-:Y:S01]  /*6cd0*/  STS.128 [R68], R52 ;  /* 0x0000003444007388 */ /* 0x0003e20000000c00 */
[----:B------:R-:W-:Y:S01]  /*6ce0*/  F2FP.BF16.F32.PACK_AB R8, R9, R8 ;  /* 0x000000080908723e */ /* 0x000fe200000010ff */
[C---:B------:R-:W-:Y:S01]  /*6cf0*/  FFMA R19, R48.reuse, R0, R19 ;  /* 0x0000000030137223 */ /* 0x040fe20000000013 */
[C---:B------:R-:W-:Y:S01]  /*6d00*/  SHF.L.U32 R0, R73.reuse, 0x10, RZ ;  /* 0x0000001049007819 */ /* 0x040fe200000006ff */
[C---:B------:R-:W-:Y:S01]  /*6d10*/  FFMA R16, R48.reuse, R3, R16 ;  /* 0x0000000330107223 */ /* 0x040fe20000000010 */
[----:B------:R-:W-:Y:S01]  /*6d20*/  LOP3.LUT R3, R73, 0xffff0000, RZ, 0xc0, !PT ;  /* 0xffff000049037812 */ /* 0x000fe200078ec0ff */
[C---:B------:R-:W-:Y:S01]  /*6d30*/  FFMA R17, R48.reuse, R4, R17 ;  /* 0x0000000430117223 */ /* 0x040fe20000000011 */
[----:B------:R-:W-:Y:S01]  /*6d40*/  SHF.L.U32 R4, R75, 0x10, RZ ;  /* 0x000000104b047819 */ /* 0x000fe200000006ff */
[----:B------:R-:W-:Y:S01]  /*6d50*/  FFMA R22, R48, R0, R22 ;  /* 0x0000000030167223 */ /* 0x000fe20000000016 */
[----:B------:R-:W-:Y:S01]  /*6d60*/  SHF.L.U32 R0, R74, 0x10, RZ ;  /* 0x000000104a007819 */ /* 0x000fe200000006ff */
[----:B------:R-:W-:Y:S01]  /*6d70*/  FFMA R23, R48, R3, R23 ;  /* 0x0000000330177223 */ /* 0x000fe20000000017 */
[----:B------:R-:W-:Y:S02]  /*6d80*/  LOP3.LUT R3, R74, 0xffff0000, RZ, 0xc0, !PT ;  /* 0xffff00004a037812 */ /* 0x000fe400078ec0ff */
[----:B------:R-:W-:Y:S01]  /*6d90*/  F2FP.BF16.F32.PACK_AB R9, R15, R14 ;  /* 0x0000000e0f09723e */ /* 0x000fe200000010ff */
[C---:B------:R-:W-:Y:S01]  /*6da0*/  FFMA R20, R48.reuse, R0, R20 ;  /* 0x0000000030147223 */ /* 0x040fe20000000014 */
[----:B------:R-:W-:Y:S01]  /*6db0*/  LOP3.LUT R0, R75, 0xffff0000, RZ, 0xc0, !PT ;  /* 0xffff00004b007812 */ /* 0x000fe200078ec0ff */
[C---:B------:R-:W-:Y:S01]  /*6dc0*/  FFMA R21, R48.reuse, R3, R21 ;  /* 0x0000000330157223 */ /* 0x040fe20000000015 */
[----:B------:R-:W-:Y:S01]  /*6dd0*/  FFMA R26, R48, R4, R26 ;  /* 0x00000004301a7223 */ /* 0x000fe2000000001a */
[----:B------:R-:W-:Y:S02]  /*6de0*/  SHF.L.U32 R3, R80, 0x10, RZ ;  /* 0x0000001050037819 */ /* 0x000fe400000006ff */
[----:B------:R-:W-:Y:S01]  /*6df0*/  FFMA R27, R48, R0, R27 ;  /* 0x00000000301b7223 */ /* 0x000fe2000000001b */
[----:B------:R-:W-:Y:S02]  /*6e00*/  LOP3.LUT R0, R80, 0xffff0000, RZ, 0xc0, !PT ;  /* 0xffff000050007812 */ /* 0x000fe400078ec0ff */
[----:B------:R-:W-:Y:S01]  /*6e10*/  SHF.L.U32 R4, R81, 0x10, RZ ;  /* 0x0000001051047819 */ /* 0x000fe200000006ff */
[C---:B------:R-:W-:Y:S01]  /*6e20*/  FFMA R24, R48.reuse, R3, R24 ;  /* 0x0000000330187223 */ /* 0x040fe20000000018 */
[----:B------:R-:W-:Y:S01]  /*6e30*/  F2FP.BF16.F32.PACK_AB R10, R13, R12 ;  /* 0x0000000c0d0a723e */ /* 0x000fe200000010ff */
[C---:B------:R-:W-:Y:S01]  /*6e40*/  FFMA R25, R48.reuse, R0, R25 ;  /* 0x0000000030197223 */ /* 0x040fe20000000019 */
[----:B------:R-:W-:Y:S01]  /*6e50*/  F2FP.BF16.F32.PACK_AB R11, R19, R18 ;  /* 0x00000012130b723e */ /* 0x000fe200000010ff */
[----:B------:R-:W-:Y:S01]  /*6e60*/  FFMA R30, R48, R4, R30 ;  /* 0x00000004301e7223 */ /* 0x000fe2000000001e */
[----:B------:R-:W-:Y:S02]  /*6e70*/  LOP3.LUT R0, R81, 0xffff0000, RZ, 0xc0, !PT ;  /* 0xffff000051007812 */ /* 0x000fe400078ec0ff */
[C---:B------:R-:W-:Y:S01]  /*6e80*/  SHF.L.U32 R3, R82.reuse, 0x10, RZ ;  /* 0x0000001052037819 */ /* 0x040fe200000006ff */
[----:B------:R1:W-:Y:S01]  /*6e90*/  STS.128 [R63+0x10], R8 ;  /* 0x000010083f007388 */ /* 0x0003e20000000c00 */
[----:B------:R-:W-:Y:S01]  /*6ea0*/  LOP3.LUT R4, R82, 0xffff0000, RZ, 0xc0, !PT ;  /* 0xffff000052047812 */ /* 0x000fe200078ec0ff */
[C---:B------:R-:W-:Y:S01]  /*6eb0*/  FFMA R31, R48.reuse, R0, R31 ;  /* 0x00000000301f7223 */ /* 0x040fe2000000001f */
[C---:B------:R-:W-:Y:S01]  /*6ec0*/  SHF.L.U32 R5, R83.reuse, 0x10, RZ ;  /* 0x0000001053057819 */ /* 0x040fe200000006ff */
[C---:B------:R-:W-:Y:S01]  /*6ed0*/  FFMA R28, R48.reuse, R3, R28 ;  /* 0x00000003301c7223 */ /* 0x040fe2000000001c */
[----:B------:R-:W-:Y:S01]  /*6ee0*/  LOP3.LUT R6, R83, 0xffff0000, RZ, 0xc0, !PT ;  /* 0xffff000053067812 */ /* 0x000fe200078ec0ff */
[C---:B------:R-:W-:Y:S01]  /*6ef0*/  FFMA R29, R48.reuse, R4, R29 ;  /* 0x00000004301d7223 */ /* 0x040fe2000000001d */
[----:B------:R-:W-:Y:S01]  /*6f00*/  F2FP.BF16.F32.PACK_AB R16, R17, R16 ;  /* 0x000000101110723e */ /* 0x000fe200000010ff */
[C---:B------:R-:W-:Y:S01]  /*6f10*/  FFMA R34, R48.reuse, R5, R34 ;  /* 0x0000000530227223 */ /* 0x040fe20000000022 */
[----:B------:R-:W-:Y:S01]  /*6f20*/  F2FP.BF16.F32.PACK_AB R17, R23, R22 ;  /* 0x000000161711723e */ /* 0x000fe200000010ff */
[----:B------:R-:W-:Y:S01]  /*6f30*/  FFMA R35, R48, R6, R35 ;  /* 0x0000000630237223 */ /* 0x000fe20000000023 */
[----:B------:R-:W-:Y:S02]  /*6f40*/  F2FP.BF16.F32.PACK_AB R18, R21, R20 ;  /* 0x000000141512723e */ /* 0x000fe400000010ff */
[----:B------:R-:W-:Y:S02]  /*6f50*/  F2FP.BF16.F32.PACK_AB R19, R27, R26 ;  /* 0x0000001a1b13723e */ /* 0x000fe400000010ff */
[----:B------:R-:W-:Y:S02]  /*6f60*/  F2FP.BF16.F32.PACK_AB R24, R25, R24 ;  /* 0x000000181918723e */ /* 0x000fe400000010ff */
[----:B------:R-:W-:Y:S01]  /*6f70*/  F2FP.BF16.F32.PACK_AB R25, R31, R30 ;  /* 0x0000001e1f19723e */ /* 0x000fe200000010ff */
[----:B------:R1:W-:Y:S01]  /*6f80*/  STS.128 [R62+0x20], R16 ;  /* 0x000020103e007388 */ /* 0x0003e20000000c00 */
[----:B------:R-:W-:Y:S02]  /*6f90*/  F2FP.BF16.F32.PACK_AB R26, R29, R28 ;  /* 0x0000001c1d1a723e */ /* 0x000fe400000010ff */
[----:B------:R-:W-:Y:S05]  /*6fa0*/  F2FP.BF16.F32.PACK_AB R27, R35, R34 ;  /* 0x00000022231b723e */ /* 0x000fea00000010ff */
[----:B------:R1:W-:Y:S01]  /*6fb0*/  STS.128 [R61+0x10], R24 ;  /* 0x000010183d007388 */ /* 0x0003e20000000c00 */
[----:B------:R-:W-:Y:S01]  /*6fc0*/  @!PT LDS RZ, [RZ] ;  /* 0x00000000fffff984 */ /* 0x000fe20000000800 */
[----:B------:R-:W-:Y:S01]  /*6fd0*/  @!PT LDS RZ, [RZ] ;  /* 0x00000000fffff984 */ /* 0x000fe20000000800 */
[----:B------:R-:W-:Y:S01]  /*6fe0*/  @!PT LDS RZ, [RZ] ;  /* 0x00000000fffff984 */ /* 0x000fe20000000800 */
[----:B------:R-:W-:Y:S01]  /*6ff0*/  @!PT LDS RZ, [RZ] ;  /* 0x00000000fffff984 */ /* 0x000fe20000000800 */
[----:B------:R3:W-:Y:S07]  /*7000*/  MEMBAR.ALL.CTA ;  /* 0x0000000000007992 */ /* 0x0007ee0000008000 */
[----:B---3--:R-:W3:Y:S02]  /*7010*/  FENCE.VIEW.ASYNC.S ;  /* 0x00000000000073c6 */ /* 0x008ee40000000000 */
[----:B---3--:R-:W-:Y:S06]  /*7020*/  BAR.SYNC.DEFER_BLOCKING 0x1, 0x80 ;  /* 0x0042000000007b1d */ /* 0x008fec0000010000 */
[----:B------:R-:W-:Y:S05]  /*7030*/  @P0 BRA `(.L_x_121) ;  /* 0x00000000001c0947 */ /* 0x000fea0003800000 */
[----:B------:R-:W-:Y:S01]  /*7040*/  R2UR UR4, R69 ;  /* 0x00000000450472ca */ /* 0x000fe200000e0000 */
[----:B------:R-:W-:Y:S01]  /*7050*/  UIADD3 UR6, UP0, UPT, UR54, 0x680, URZ ;  /* 0x0000068036067890 */ /* 0x000fe2000ff1e0ff */
[----:B------:R-:W-:Y:S03]  /*7060*/  UMOV UR43, UR36 ;  /* 0x00000024002b7c82 */ /* 0x000fe60008000000 */
[----:B------:R-:W-:Y:S08]  /*7070*/  UIADD3.X UR7, UPT, UPT, URZ, UR55, URZ, UP0, !UPT ;  /* 0x00000037ff077290 */ /* 0x000ff000087fe4ff */
[----:B------:R-:W-:Y:S09]  /*7080*/  UIADD3 UR40, UPT, UPT, UR47, 0x200, UR4 ;  /* 0x000002002f287890 */ /* 0x000ff2000fffe004 */
[----:B------:R3:W-:Y:S02]  /*7090*/  UTMASTG.3D [UR40], [UR6] ;  /* 0x00000028060073b5 */ /* 0x0007e40008010000 */
[----:B---3--:R0:W-:Y:S02]  /*70a0*/  UTMACMDFLUSH ;  /* 0x00000000000079b7 */ /* 0x0081e40000000000 */
.L_x_121:
[----:B------:R-:W-:Y:S05]  /*70b0*/  BSYNC.RECONVERGENT B0 ;  /* 0x0000000000007941 */ /* 0x000fea0003800200 */
.L_x_120:
[----:B------:R-:W-:Y:S01]  /*70c0*/  UIADD3 UR43, UPT, UPT, UR57, 0x1, URZ ;  /* 0x00000001392b7890 */ /* 0x000fe2000fffe0ff */
[----:B------:R-:W-:Y:S03]  /*70d0*/  BSSY.RECONVERGENT B0, `(.L_x_122) ;  /* 0x0000005000007945 */ /* 0x000fe60003800200 */
[----:B------:R-:W-:Y:S04]  /*70e0*/  UISETP.NE.AND UP0, UPT, UR43, 0x3, UPT ;  /* 0x000000032b00788c */ /* 0x000fe8000bf05270 */
[----:B------:R-:W-:Y:S01]  /*70f0*/  USEL UR56, UR43, URZ, UP0 ;  /* 0x000000ff2b387287 */ /* 0x000fe20008000000 */
[----:B------:R-:W-:Y:S11]  /*7100*/  @P0 BRA `(.L_x_123) ;  /* 0x0000000000040947 */ /* 0x000ff60003800000 */
[----:B------:R-:W-:Y:S04]  /*7110*/  DEPBAR.LE SB0, 0x1 ;  /* 0x000080400000791a */ /* 0x000fe80000000000 */
.L_x_123:
[----:B------:R-:W-:Y:S05]  /*7120*/  BSYNC.RECONVERGENT B0 ;  /* 0x0000000000007941 */ /* 0x000fea0003800200 */
.L_x_122:
[----:B------:R-:W-:Y:S01]  /*7130*/  BAR.SYNC.DEFER_BLOCKING 0x1, 0x80 ;  /* 0x0042000000007b1d */ /* 0x000fe20000010000 */
[----:B------:R-:W-:Y:S01]  /*7140*/  ISETP.NE.AND P1, PT, R113, RZ, PT ;  /* 0x000000ff7100720c */ /* 0x000fe20003f25270 */
[----:B------:R-:W-:Y:S01]  /*7150*/  UISETP.NE.AND UP0, UPT, UR51, URZ, UPT ;  /* 0x000000ff3300728c */ /* 0x000fe2000bf05270 */
[----:B------:R-:W-:Y:S11]  /*7160*/  LEA R3, R70, UR47, 0x3 ;  /* 0x0000002f46037c11 */ /* 0x000ff6000f8e18ff */
[----:B------:R-:W-:Y:S01]  /*7170*/  @P1 SHF.L.U32 R4, R60, 0x1f, RZ ;  /* 0x0000001f3c041819 */ /* 0x000fe200000006ff */
[----:B------:R-:W-:Y:S06]  /*7180*/  BRA.U !UP0, `(.L_x_124) ;  /* 0x0000000108247547 */ /* 0x000fec000b800000 */
[----:B------:R-:W-:Y:S01]  /*7190*/  IMAD.U32 R5, RZ, RZ, UR50 ;  /* 0x00000032ff057e24 */ /* 0x000fe2000f8e00ff */
[----:B------:R-:W-:Y:S01]  /*71a0*/  MOV R0, UR46 ;  /* 0x0000002e00007c02 */ /* 0x000fe20008000f00 */
[----:B------:R-:W-:Y:S03]  /*71b0*/  UIADD3 UR50, UPT, UPT, UR50, 0x1, URZ ;  /* 0x0000000132327890 */ /* 0x000fe6000fffe0ff */
[----:B------:R-:W-:Y:S01]  /*71c0*/  @P1 LEA R5, R5, UR47, 0x3 ;  /* 0x0000002f05051c11 */ /* 0x000fe2000f8e18ff */
[----:B------:R-:W-:Y:S04]  /*71d0*/  UISETP.NE.AND UP0, UPT, UR50, 0x3, UPT ;  /* 0x000000033200788c */ /* 0x000fe8000bf05270 */
[----:B------:R-:W-:Y:S01]  /*71e0*/  @P1 VIADD R5, R5, 0xb8 ;  /* 0x000000b805051836 */ /* 0x000fe20000000000 */
[----:B------:R-:W-:Y:S04]  /*71f0*/  USEL UR50, UR50, URZ, UP0 ;  /* 0x000000ff32327287 */ /* 0x000fe80008000000 */
[----:B------:R-:W-:Y:S04]  /*7200*/  @P1 PRMT R0, R0, 0x654, R5 ;  /* 0x0000065400001816 */ /* 0x000fe80000000005 */
[----:B------:R3:W-:Y:S04]  /*7210*/  @P1 SYNCS.ARRIVE.TRANS64.RED.A1T0 RZ, [R0+URZ], RZ ;  /* 0x000000ff00ff19a7 */ /* 0x0007e800081004ff */
.L_x_124:
[----:B------:R-:W4:Y:S01]  /*7220*/  @P1 SYNCS.PHASECHK.TRANS64.TRYWAIT P0, [R3+URZ+0xa0], R4 ;  /* 0x0000a004030015a7 */ /* 0x000f2200080011ff */
[----:B------:R-:W-:Y:S01]  /*7230*/  BSSY B1, `(.L_x_125) ;  /* 0x0000015000017945 */ /* 0x000fe20003800000 */
[----:B----4-:R-:W-:Y:S03]  /*7240*/  @P1 SEL R71, RZ, 0x1, !P0 ;  /* 0x00000001ff471807 */ /* 0x010fe60004000000 */
[----:B------:R-:W-:Y:S05]  /*7250*/  @!P1 BRA `(.L_x_126) ;  /* 0x0000000000489947 */ /* 0x000fea0003800000 */
[----:B------:R-:W-:Y:S01]  /*7260*/  ISETP.NE.AND P1, PT, R76, RZ, PT ;  /* 0x000000ff4c00720c */ /* 0x000fe20003f25270 */
[----:B------:R-:W-:Y:S01]  /*7270*/  BSSY B0, `(.L_x_127) ;  /* 0x000000a000007945 */ /* 0x000fe20003800000 */
[----:B------:R-:W-:Y:S11]  /*7280*/  ISETP.NE.AND P0, PT, R71, RZ, PT ;  /* 0x000000ff4700720c */ /* 0x000ff60003f05270 */
[----:B------:R-:W-:Y:S04]  /*7290*/  @P1 IMAD R70, R70, 0x2000, R110 ;  /* 0x0000200046461824 */ /* 0x000fe800078e026e */
[----:B------:R-:W-:Y:S01]  /*72a0*/  @P1 IMAD.IADD R5, R117, 0x1, R70 ;  /* 0x0000000175051824 */ /* 0x000fe200078e0246 */
[----:B------:R-:W-:Y:S03]  /*72b0*/  @P1 IADD3 R4, PT, PT, R116, R70, RZ ;  /* 0x0000004674041210 */ /* 0x000fe60007ffe0ff */
[----:B---3--:R-:W-:Y:S01]  /*72c0*/  @P1 IMAD.IADD R0, R109, 0x1, R5 ;  /* 0x000000016d001824 */ /* 0x008fe200078e0205 */
[----:B------:R-:W-:Y:S06]  /*72d0*/  @P0 BRA `(.L_x_128) ;  /* 0x00000000000c0947 */ /* 0x000fec0003800000 */
[----:B------:R-:W-:Y:S04]  /*72e0*/  SHF.L.U32 R60, R60, 0x1f, RZ ;  /* 0x0000001f3c3c7819 */ /* 0x000fe800000006ff */
[----:B------:R-:W3:Y:S02]  /*72f0*/  SYNCS.PHASECHK.TRANS64.TRYWAIT P0, [R3+URZ+0xa0], R60 ;  /* 0x0000a03c030075a7 */ /* 0x000ee400080011ff */
[----:B---3--:R-:W-:Y:S05]  /*7300*/  @!P0 BRA `(.L_x_129) ;  /* 0x0000001c000c8947 */ /* 0x008fea0003800000 */
.L_x_128:
[----:B------:R-:W-:Y:S05]  /*7310*/  BSYNC B0 ;  /* 0x0000000000007941 */ /* 0x000fea0003800000 */
.L_x_127:
[----:B------:R-:W-:Y:S11]  /*7320*/  ISETP.NE.AND P0, PT, R76, RZ, PT ;  /* 0x000000ff4c00720c */ /* 0x000ff60003f05270 */
[----:B------:R-:W-:Y:S02]  /*7330*/  @!UPT UIADD3 URZ, UPT, UPT, URZ, URZ, URZ ;  /* 0x000000fffffff290 */ /* 0x000fe4000fffe0ff */
[----:B------:R4:W1:Y:S04]  /*7340*/  @P0 LDS.128 R56, [R70] ;  /* 0x0000000046380984 */ /* 0x0008680000000c00 */
[----:B------:R4:W1:Y:S04]  /*7350*/  @P0 LDS.128 R72, [R4+0x20] ;  /* 0x0000200004480984 */ /* 0x0008680000000c00 */
[----:B------:R4:W1:Y:S04]  /*7360*/  @P0 LDS.128 R64, [R5+0x10] ;  /* 0x0000100005400984 */ /* 0x0008680000000c00 */
[----:B------:R4:W1:Y:S02]  /*7370*/  @P0 LDS.128 R80, [R0+0x10] ;  /* 0x0000100000500984 */ /* 0x0008640000000c00 */
.L_x_126:
[----:B------:R-:W-:Y:S05]  /*7380*/  BSYNC B1 ;  /* 0x0000000000017941 */ /* 0x000fea0003800000 */
.L_x_125:
[----:B---34-:R-:W-:Y:S05]  /*7390*/  VIADD R0, R51, 0x20 ;  /* 0x0000002033007836 */ /* 0x018fea0000000000 */
[----:B------:R-:W-:Y:S04]  /*73a0*/  SHF.R.U32.HI R0, RZ, 0x15, R0 ;  /* 0x00000015ff007819 */ /* 0x000fe80000011600 */
[----:B------:R-:W-:Y:S11]  /*73b0*/  LOP3.LUT P0, RZ, R0, 0x3, R102, 0x48, !PT ;  /* 0x0000000300ff7812 */ /* 0x000ff60007804866 */
[----:B------:R-:W-:Y:S02]  /*73c0*/  @!UPT UIADD3 URZ, UPT, UPT, URZ, URZ, URZ ;  /* 0x000000fffffff290 */ /* 0x000fe4000fffe0ff */
[----:B------:R-:W-:Y:S05]  /*73d0*/  @!P0 BRA `(.L_x_130) ;  /* 0x0000000000408947 */ /* 0x000fea0003800000 */
[----:B------:R-:W3:Y:S01]  /*73e0*/  LDCU.64 UR8, c[0x4][0x70] ;  /* 0x01000e00ff0877ac */ /* 0x000ee20008000a00 */
[----:B------:R-:W-:Y:S01]  /*73f0*/  MOV R15, 0x0 ;  /* 0x00000000000f7802 */ /* 0x000fe20000000f00 */
[----:B------:R-:W-:Y:S02]  /*7400*/  HFMA2 R12, -RZ, RZ, 0, 5.9604644775390625e-08 ;  /* 0x00000001ff0c7431 */ /* 0x000fe400000001ff */
[----:B-1----:R-:W-:Y:S02]  /*7410*/  IMAD.MOV.U32 R8, RZ, RZ, 0x192 ;  /* 0x00000192ff087424 */ /* 0x002fe400078e00ff */
[----:B------:R-:W-:Y:S01]  /*7420*/  IMAD.MOV.U32 R13, RZ, RZ, RZ ;  /* 0x000000ffff0d7224 */ /* 0x000fe200078e00ff */
[----:B------:R-:W1:Y:S01]  /*7430*/  LDCU.64 UR6, c[0x4][0x78] ;  /* 0x01000f00ff0677ac */ /* 0x000e620008000a00 */
[----:B------:R-:W4:Y:S01]  /*7440*/  LDC.64 R14, c[0x4][R15] ;  /* 0x010000000f0e7b82 */ /* 0x000f220000000a00 */
[----:B------:R-:W5:Y:S01]  /*7450*/  LDCU.64 UR4, c[0x4][0x10] ;  /* 0x01000200ff0477ac */ /* 0x000f620008000a00 */
[----:B---3--:R-:W-:Y:S01]  /*7460*/  MOV R5, UR9 ;  /* 0x0000000900057c02 */ /* 0x008fe20008000f00 */
[----:B------:R-:W-:Y:S01]  /*7470*/  IMAD.U32 R4, RZ, RZ, UR8 ;  /* 0x00000008ff047e24 */ /* 0x000fe2000f8e00ff */
[----:B-1----:R-:W-:Y:S01]  /*7480*/  MOV R7, UR7 ;  /* 0x0000000700077c02 */ /* 0x002fe20008000f00 */
[----:B------:R-:W-:Y:S01]  /*7490*/  IMAD.U32 R6, RZ, RZ, UR6 ;  /* 0x00000006ff067e24 */ /* 0x000fe2000f8e00ff */
[----:B-----5:R-:W-:Y:S01]  /*74a0*/  MOV R11, UR5 ;  /* 0x00000005000b7c02 */ /* 0x020fe20008000f00 */
[----:B------:R-:W-:Y:S02]  /*74b0*/  IMAD.U32 R10, RZ, RZ, UR4 ;  /* 0x00000004ff0a7e24 */ /* 0x000fe4000f8e00ff */
[----:B------:R-:W-:Y:S07]  /*74c0*/  LEPC R20, `(.L_x_130) ;  /* 0x000000001014794e */ /* 0x000fee0000000000 */
[----:B--2-4-:R-:W-:Y:S05]  /*74d0*/  CALL.ABS.NOINC R14 ;  /* 0x000000000e007343 */ /* 0x014fea0003c00000 */
.L_x_130:
[----:B------:R-:W-:Y:S01]  /*74e0*/  ISETP.NE.AND P0, PT, R103, RZ, PT ;  /* 0x000000ff6700720c */ /* 0x000fe20003f05270 */
[----:B------:R-:W-:Y:S05]  /*74f0*/  WARPSYNC.ALL ;  /* 0x0000000000007948 */ /* 0x000fea0003800000 */
[----:B------:R-:W-:Y:S01]  /*7500*/  R2UR UR4, R51 ;  /* 0x00000000330472ca */ /* 0x000fe200000e0000 */
[----:B------:R-:W-:Y:S01]  /*7510*/  USHF.L.U32 UR8, UR56, 0xd, URZ ;  /* 0x0000000d38087899 */ /* 0x000fe200080006ff */
[C---:B-1----:R-:W-:Y:S01]  /*7520*/  SHF.L.U32 R49, R56.reuse, 0x10, RZ ;  /* 0x0000001038317819 */ /* 0x042fe200000006ff */
[----:B------:R-:W-:Y:S01]  /*7530*/  BSSY.RECONVERGENT B0, `(.L_x_131) ;  /* 0x000008d000007945 */ /* 0x000fe20003800200 */
[----:B------:R-:W-:Y:S02]  /*7540*/  LOP3.LUT R50, R56, 0xffff0000, RZ, 0xc0, !PT ;  /* 0xffff000038327812 */ /* 0x000fe400078ec0ff */
[C---:B------:R-:W-:Y:S02]  /*7550*/  SHF.L.U32 R51, R57.reuse, 0x10, RZ ;  /* 0x0000001039337819 */ /* 0x040fe400000006ff */
[----:B------:R-:W-:Y:S02]  /*7560*/  IADD3 R0, PT, PT, R110, UR8, RZ ;  /* 0x000000086e007c10 */ /* 0x000fe4000fffe0ff */
[----:B------:R-:W-:Y:S02]  /*7570*/  LOP3.LUT R52, R57, 0xffff0000, RZ, 0xc0, !PT ;  /* 0xffff000039347812 */ /* 0x000fe400078ec0ff */
[-C--:B------:R-:W-:Y:S01]  /*7580*/  IADD3 R117, PT, PT, R117, R0.reuse, RZ ;  /* 0x0000000075757210 */ /* 0x080fe20007ffe0ff */
[----:B------:R-:W1:Y:S01]  /*7590*/  LDTM.x32 R4, tmem[UR4+0x20] ;  /* 0x00002004000479ee */ /* 0x000e6200082c0000 */
[----:B------:R-:W-:Y:S01]  /*75a0*/  IADD3 R116, PT, PT, R116, R0, RZ ;  /* 0x0000000074747210 */ /* 0x000fe20007ffe0ff */
[----:B------:R-:W-:Y:S01]  /*75b0*/  NOP ;  /* 0x0000000000007918 */ /* 0x000fe20000000000 */
[C---:B------:R-:W-:Y:S02]  /*75c0*/  SHF.L.U32 R53, R58.reuse, 0x10, RZ ;  /* 0x000000103a357819 */ /* 0x040fe400000006ff */
[----:B------:R-:W-:Y:S02]  /*75d0*/  LOP3.LUT R54, R58, 0xffff0000, RZ, 0xc0, !PT ;  /* 0xffff00003a367812 */ /* 0x000fe400078ec0ff */
[C---:B------:R-:W-:Y:S02]  /*75e0*/  SHF.L.U32 R55, R59.reuse, 0x10, RZ ;  /* 0x000000103b377819 */ /* 0x040fe400000006ff */
[----:B------:R-:W-:Y:S02]  /*75f0*/  LOP3.LUT R56, R59, 0xffff0000, RZ, 0xc0, !PT ;  /* 0xffff00003b387812 */ /* 0x000fe400078ec0ff */
[C---:B------:R-:W-:Y:S02]  /*7600*/  SHF.L.U32 R57, R64.reuse, 0x10, RZ ;  /* 0x0000001040397819 */ /* 0x040fe400000006ff */
[----:B------:R-:W-:Y:S02]  /*7610*/  LOP3.LUT R58, R64, 0xffff0000, RZ, 0xc0, !PT ;  /* 0xffff0000403a7812 */ /* 0x000fe400078ec0ff */
[C---:B------:R-:W-:Y:S02]  /*7620*/  SHF.L.U32 R59, R65.reuse, 0x10, RZ ;  /* 0x00000010413b7819 */ /* 0x040fe400000006ff */
[----:B------:R-:W-:Y:S02]  /*7630*/  LOP3.LUT R60, R65, 0xffff0000, RZ, 0xc0, !PT ;  /* 0xffff0000413c7812 */ /* 0x000fe400078ec0ff */
[C---:B--2---:R-:W-:Y:S02]  /*7640*/  SHF.L.U32 R61, R66.reuse, 0x10, RZ ;  /* 0x00000010423d7819 */ /* 0x044fe400000006ff */
[----:B------:R-:W-:Y:S02]  /*7650*/  LOP3.LUT R62, R66, 0xffff0000, RZ, 0xc0, !PT ;  /* 0xffff0000423e7812 */ /* 0x000fe400078ec0ff */
[----:B------:R-:W-:Y:S01]  /*7660*/  SHF.L.U32 R63, R67, 0x10, RZ ;  /* 0x00000010433f7819 */ /* 0x000fe200000006ff */
[--C-:B-1----:R-:W-:Y:S01]  /*7670*/  FFMA R4, R47, R4, R2.reuse ;  /* 0x000000042f047223 */ /* 0x102fe20000000002 */
[----:B------:R-:W-:Y:S01]  /*7680*/  IADD3 R115, PT, PT, R115, 0x120, RZ ;  /* 0x0000012073737810 */ /* 0x000fe20007ffe0ff */
[--C-:B------:R-:W-:Y:S01]  /*7690*/  FFMA R5, R47, R5, R2.reuse ;  /* 0x000000052f057223 */ /* 0x100fe20000000002 */
[----:B------:R-:W-:Y:S01]  /*76a0*/  LOP3.LUT R64, R67, 0xffff0000, RZ, 0xc0, !PT ;  /* 0xffff000043407812 */ /* 0x000fe200078ec0ff */
[C-C-:B------:R-:W-:Y:S01]  /*76b0*/  FFMA R6, R47.reuse, R6, R2.reuse ;  /* 0x000000062f067223 */ /* 0x140fe20000000002 */
[C---:B------:R-:W-:Y:S01]  /*76c0*/  SHF.L.U32 R65, R72.reuse, 0x10, RZ ;  /* 0x0000001048417819 */ /* 0x040fe200000006ff */
[C-C-:B------:R-:W-:Y:S01]  /*76d0*/  FFMA R7, R47.reuse, R7, R2.reuse ;  /* 0x000000072f077223 */ /* 0x140fe20000000002 */
[----:B------:R-:W-:Y:S01]  /*76e0*/  LOP3.LUT R66, R72, 0xffff0000, RZ, 0xc0, !PT ;  /* 0xffff000048427812 */ /* 0x000fe200078ec0ff */
[--C-:B------:R-:W-:Y:S01]  /*76f0*/  FFMA R8, R47, R8, R2.reuse ;  /* 0x000000082f087223 */ /* 0x100fe20000000002 */
[----:B------:R-:W-:Y:S01]  /*7700*/  SHF.L.U32 R67, R73, 0x10, RZ ;  /* 0x0000001049437819 */ /* 0x000fe200000006ff */
[--C-:B------:R-:W-:Y:S01]  /*7710*/  FFMA R9, R47, R9, R2.reuse ;  /* 0x000000092f097223 */ /* 0x100fe20000000002 */
[----:B------:R-:W-:Y:S01]  /*7720*/  LOP3.LUT R115, R115, 0xfefffff8, RZ, 0xc0, !PT ;  /* 0xfefffff873737812 */ /* 0x000fe200078ec0ff */
[--C-:B------:R-:W-:Y:S01]  /*7730*/  FFMA R10, R47, R10, R2.reuse ;  /* 0x0000000a2f0a7223 */ /* 0x100fe20000000002 */
[----:B------:R-:W-:Y:S01]  /*7740*/  LOP3.LUT R68, R73, 0xffff0000, RZ, 0xc0, !PT ;  /* 0xffff000049447812 */ /* 0x000fe200078ec0ff */
[C-C-:B------:R-:W-:Y:S01]  /*7750*/  FFMA R11, R47.reuse, R11, R2.reuse ;  /* 0x0000000b2f0b7223 */ /* 0x140fe20000000002 */
[C---:B------:R-:W-:Y:S01]  /*7760*/  SHF.L.U32 R69, R74.reuse, 0x10, RZ ;  /* 0x000000104a457819 */ /* 0x040fe200000006ff */
[----:B------:R1:W-:Y:S01]  /*7770*/  SYNCS.ARRIVE.TRANS64.RED.A1T0 RZ, [R115+URZ], RZ ;  /* 0x000000ff73ff79a7 */ /* 0x0003e200081004ff */
[C-C-:B------:R-:W-:Y:S01]  /*7780*/  FFMA R0, R47.reuse, R12, R2.reuse ;  /* 0x0000000c2f007223 */ /* 0x140fe20000000002 */
[----:B------:R-:W-:Y:S01]  /*7790*/  LOP3.LUT R70, R74, 0xffff0000, RZ, 0xc0, !PT ;  /* 0xffff00004a467812 */ /* 0x000fe200078ec0ff */
[C-C-:B------:R-:W-:Y:S01]  /*77a0*/  FFMA R3, R47.reuse, R13, R2.reuse ;  /* 0x0000000d2f037223 */ /* 0x140fe20000000002 */
[--C-:B------:R-:W-:Y:S01]  /*77b0*/  FFMA R14, R47, R14, R2.reuse ;  /* 0x0000000e2f0e7223 */ /* 0x100fe20000000002 */
[----:B------:R-:W-:Y:S01]  /*77c0*/  SHF.L.U32 R71, R75, 0x10, RZ ;  /* 0x000000104b477819 */ /* 0x000fe200000006ff */
[C-C-:B------:R-:W-:Y:S01]  /*77d0*/  FFMA R15, R47.reuse, R15, R2.reuse ;  /* 0x0000000f2f0f7223 */ /* 0x140fe20000000002 */
[--C-:B------:R-:W-:Y:S01]  /*77e0*/  FFMA R12, R47, R16, R2.reuse ;  /* 0x000000102f0c7223 */ /* 0x100fe20000000002 */
[----:B------:R-:W-:Y:S01]  /*77f0*/  LOP3.LUT R72, R75, 0xffff0000, RZ, 0xc0, !PT ;  /* 0xffff00004b487812 */ /* 0x000fe200078ec0ff */
[C-C-:B------:R-:W-:Y:S01]  /*7800*/  FFMA R13, R47.reuse, R17, R2.reuse ;  /* 0x000000112f0d7223 */ /* 0x140fe20000000002 */
[C-C-:B------:R-:W-:Y:S01]  /*7810*/  FFMA R18, R47.reuse, R18, R2.reuse ;  /* 0x000000122f127223 */ /* 0x140fe20000000002 */
[C---:B------:R-:W-:Y:S01]  /*7820*/  SHF.L.U32 R73, R80.reuse, 0x10, RZ ;  /* 0x0000001050497819 */ /* 0x040fe200000006ff */
[C-C-:B------:R-:W-:Y:S01]  /*7830*/  FFMA R19, R47.reuse, R19, R2.reuse ;  /* 0x000000132f137223 */ /* 0x140fe20000000002 */
[C-C-:B------:R-:W-:Y:S01]  /*7840*/  FFMA R16, R47.reuse, R20, R2.reuse ;  /* 0x000000142f107223 */ /* 0x140fe20000000002 */
[----:B------:R-:W-:Y:S01]  /*7850*/  LOP3.LUT R74, R80, 0xffff0000, RZ, 0xc0, !PT ;  /* 0xffff0000504a7812 */ /* 0x000fe200078ec0ff */
[C-C-:B------:R-:W-:Y:S01]  /*7860*/  FFMA R17, R47.reuse, R21, R2.reuse ;  /* 0x000000152f117223 */ /* 0x140fe20000000002 */
[--C-:B------:R-:W-:Y:S01]  /*7870*/  FFMA R22, R47, R22, R2.reuse ;  /* 0x000000162f167223 */ /* 0x100fe20000000002 */
[----:B------:R-:W-:Y:S01]  /*7880*/  SHF.L.U32 R75, R81, 0x10, RZ ;  /* 0x00000010514b7819 */ /* 0x000fe200000006ff */
        /* <DEDUP_REMOVED lines=12> */
[----:B------:R-:W-:Y:S01]  /*7950*/  FFMA R2, R47, R35, R2 ;  /* 0x000000232f027223 */ /* 0x000fe20000000002 */
[C---:B------:R-:W-:Y:S01]  /*7960*/  FFMA R4, R48.reuse, R49, R4 ;  /* 0x0000003130047223 */ /* 0x040fe20000000004 */
        /* <DEDUP_REMOVED lines=9> */
[----:B------:R-:W-:Y:S01]  /*7a00*/  F2FP.BF16.F32.PACK_AB R4, R5, R4 ;  /* 0x000000040504723e */ /* 0x000fe200000010ff */
[C---:B------:R-:W-:Y:S01]  /*7a10*/  FFMA R14, R48.reuse, R59, R14 ;  /* 0x0000003b300e7223 */ /* 0x040fe2000000000e */
[----:B------:R-:W-:Y:S01]  /*7a20*/  F2FP.BF16.F32.PACK_AB R5, R7, R6 ;  /* 0x000000060705723e */ /* 0x000fe200000010ff */
[C---:B------:R-:W-:Y:S01]  /*7a30*/  FFMA R15, R48.reuse, R60, R15 ;  /* 0x0000003c300f7223 */ /* 0x040fe2000000000f */
[----:B------:R-:W-:Y:S01]  /*7a40*/  F2FP.BF16.F32.PACK_AB R6, R9, R8 ;  /* 0x000000080906723e */ /* 0x000fe200000010ff */
[C---:B------:R-:W-:Y:S01]  /*7a50*/  FFMA R12, R48.reuse, R61, R12 ;  /* 0x0000003d300c7223 */ /* 0x040fe2000000000c */
[----:B------:R-:W-:Y:S01]  /*7a60*/  F2FP.BF16.F32.PACK_AB R7, R11, R10 ;  /* 0x0000000a0b07723e */ /* 0x000fe200000010ff */
[C---:B------:R-:W-:Y:S01]  /*7a70*/  FFMA R13, R48.reuse, R62, R13 ;  /* 0x0000003e300d7223 */ /* 0x040fe2000000000d */
[C---:B------:R-:W-:Y:S01]  /*7a80*/  FFMA R18, R48.reuse, R63, R18 ;  /* 0x0000003f30127223 */ /* 0x040fe20000000012 */
[C---:B------:R-:W-:Y:S01]  /*7a90*/  FFMA R19, R48.reuse, R64, R19 ;  /* 0x0000004030137223 */ /* 0x040fe20000000013 */
[C---:B------:R-:W-:Y:S01]  /*7aa0*/  FFMA R16, R48.reuse, R65, R16 ;  /* 0x0000004130107223 */ /* 0x040fe20000000010 */
[----:B------:R1:W-:Y:S01]  /*7ab0*/  STS.128 [R110+UR8], R4 ;  /* 0x000000046e007988 */ /* 0x0003e20008000c08 */
        /* <DEDUP_REMOVED lines=11> */
[----:B------:R-:W-:Y:S01]  /*7b70*/  LOP3.LUT R76, R81, 0xffff0000, RZ, 0xc0, !PT ;  /* 0xffff0000514c7812 */ /* 0x000fe200078ec0ff */
[----:B------:R-:W-:Y:S01]  /*7b80*/  FFMA R24, R48, R73, R24 ;  /* 0x0000004930187223 */ /* 0x000fe20000000018 */
        /* <DEDUP_REMOVED lines=15> */
[----:B------:R-:W-:Y:S01]  /*7c80*/  FFMA R2, R48, R80, R2 ;  /* 0x0000005030027223 */ /* 0x000fe20000000002 */
[----:B------:R-:W-:Y:S02]  /*7c90*/  F2FP.BF16.F32.PACK_AB R24, R25, R24 ;  /* 0x000000181918723e */ /* 0x000fe400000010ff */
[----:B------:R-:W-:Y:S01]  /*7ca0*/  F2FP.BF16.F32.PACK_AB R25, R31, R30 ;  /* 0x0000001e1f19723e */ /* 0x000fe200000010ff */
[----:B------:R1:W-:Y:S01]  /*7cb0*/  STS.128 [R116+0x20], R16 ;  /* 0x0000201074007388 */ /* 0x0003e20000000c00 */
[----:B------:R-:W-:Y:S02]  /*7cc0*/  F2FP.BF16.F32.PACK_AB R26, R29, R28 ;  /* 0x0000001c1d1a723e */ /* 0x000fe400000010ff */
[----:B------:R-:W-:Y:S02]  /*7cd0*/  F2FP.BF16.F32.PACK_AB R27, R2, R34 ;  /* 0x00000022021b723e */ /* 0x000fe400000010ff */
[----:B------:R-:W-:Y:S05]  /*7ce0*/  IADD3 R0, PT, PT, R109, R117, RZ ;  /* 0x000000756d007210 */ /* 0x000fea0007ffe0ff */
[----:B------:R1:W-:Y:S01]  /*7cf0*/  STS.128 [R0+0x10], R24 ;  /* 0x0000101800007388 */ /* 0x0003e20000000c00 */
[----:B------:R-:W-:Y:S01]  /*7d00*/  @!PT LDS RZ, [RZ] ;  /* 0x00000000fffff984 */ /* 0x000fe20000000800 */
[----:B------:R-:W-:Y:S01]  /*7d10*/  @!PT LDS RZ, [RZ] ;  /* 0x00000000fffff984 */ /* 0x000fe20000000800 */
[----:B------:R-:W-:Y:S01]  /*7d20*/  @!PT LDS RZ, [RZ] ;  /* 0x00000000fffff984 */ /* 0x000fe20000000800 */
[----:B------:R-:W-:Y:S01]  /*7d30*/  @!PT LDS RZ, [RZ] ;  /* 0x00000000fffff984 */ /* 0x000fe20000000800 */
[----:B------:R2:W-:Y:S07]  /*7d40*/  MEMBAR.ALL.CTA ;  /* 0x0000000000007992 */ /* 0x0005ee0000008000 */
[----:B--2---:R-:W2:Y:S02]  /*7d50*/  FENCE.VIEW.ASYNC.S ;  /* 0x00000000000073c6 */ /* 0x004ea40000000000 */
[----:B--2---:R-:W-:Y:S06]  /*7d60*/  BAR.SYNC.DEFER_BLOCKING 0x1, 0x80 ;  /* 0x0042000000007b1d */ /* 0x004fec0000010000 */
[----:B------:R-:W-:Y:S05]  /*7d70*/  @P0 BRA `(.L_x_132) ;  /* 0x0000000000200947 */ /* 0x000fea0003800000 */
[----:B------:R-:W-:Y:S02]  /*7d80*/  UIADD3 UR10, UP0, UPT, UR54, 0x680, URZ ;  /* 0x00000680360a7890 */ /* 0x000fe4000ff1e0ff */
[----:B------:R-:W-:Y:S02]  /*7d90*/  UIADD3 UR5, UPT, UPT, UR41, 0x20, URZ ;  /* 0x0000002029057890 */ /* 0x000fe4000fffe0ff */
[----:B------:R-:W-:Y:S02]  /*7da0*/  UIADD3 UR4, UPT, UPT, UR47, 0x200, UR8 ;  /* 0x000002002f047890 */ /* 0x000fe4000fffe008 */
[----:B------:R-:W-:Y:S01]  /*7db0*/  UIADD3.X UR11, UPT, UPT, URZ, UR55, URZ, UP0, !UPT ;  /* 0x00000037ff0b7290 */ /* 0x000fe200087fe4ff */
[----:B------:R-:W-:Y:S01]  /*7dc0*/  UMOV UR6, UR42 ;  /* 0x0000002a00067c82 */ /* 0x000fe20008000000 */
[----:B------:R-:W-:Y:S07]  /*7dd0*/  UMOV UR7, UR36 ;  /* 0x0000002400077c82 */ /* 0x000fee0008000000 */
[----:B------:R2:W-:Y:S02]  /*7de0*/  UTMASTG.3D [UR4], [UR10] ;  /* 0x000000040a0073b5 */ /* 0x0005e40008010000 */
[----:B--2---:R0:W-:Y:S02]  /*7df0*/  UTMACMDFLUSH ;  /* 0x00000000000079b7 */ /* 0x0041e40000000000 */
.L_x_132:
[----:B------:R-:W-:Y:S05]  /*7e00*/  BSYNC.RECONVERGENT B0 ;  /* 0x0000000000007941 */ /* 0x000fea0003800200 */
.L_x_131:
[----:B------:R-:W-:Y:S01]  /*7e10*/  UIADD3 UR56, UPT, UPT, UR56, 0x1, URZ ;  /* 0x0000000138387890 */ /* 0x000fe2000fffe0ff */
[----:B------:R-:W-:Y:S03]  /*7e20*/  BSSY.RECONVERGENT B0, `(.L_x_133) ;  /* 0x0000008000007945 */ /* 0x000fe60003800200 */
[----:B------:R-:W-:Y:S04]  /*7e30*/  UISETP.NE.AND UP0, UPT, UR56, 0x3, UPT ;  /* 0x000000033800788c */ /* 0x000fe8000bf05270 */
[----:B------:R-:W-:Y:S02]  /*7e40*/  UISETP.EQ.XOR UP1, UPT, UR43, 0x3, !UP0 ;  /* 0x000000032b00788c */ /* 0x000fe4000c722a70 */
[----:B------:R-:W-:Y:S02]  /*7e50*/  USEL UR57, UR56, URZ, UP0 ;  /* 0x000000ff38397287 */ /* 0x000fe40008000000 */
[----:B------:R-:W-:Y:S04]  /*7e60*/  USEL UR4, URZ, 0x1, !UP1 ;  /* 0x00000001ff047887 */ /* 0x000fe8000c800000 */
[----:B------:R-:W-:Y:S01]  /*7e70*/  ULOP3.LUT UR52, UR52, UR4, URZ, 0x3c, !UPT ;  /* 0x0000000434347292 */ /* 0x000fe2000f8e3cff */
[----:B------:R-:W-:Y:S11]  /*7e80*/  @P0 BRA `(.L_x_134) ;  /* 0x0000000000040947 */ /* 0x000ff60003800000 */
[----:B------:R-:W-:Y:S04]  /*7e90*/  DEPBAR.LE SB0, 0x1 ;  /* 0x000080400000791a */ /* 0x000fe80000000000 */
.L_x_134:
[----:B------:R-:W-:Y:S05]  /*7ea0*/  BSYNC.RECONVERGENT B0 ;  /* 0x0000000000007941 */ /* 0x000fea0003800200 */
.L_x_133:
[----:B------:R-:W-:Y:S01]  /*7eb0*/  BAR.SYNC.DEFER_BLOCKING 0x1, 0x80 ;  /* 0x0042000000007b1d */ /* 0x000fe20000010000 */
[----:B------:R-:W-:Y:S01]  /*7ec0*/  UISETP.NE.AND UP0, UPT, UR51, -0x2, UPT ;  /* 0xfffffffe3300788c */ /* 0x000fe2000bf05270 */
[----:B------:R-:W-:Y:S08]  /*7ed0*/  IADD3 R85, PT, PT, R85, 0x1, RZ ;  /* 0x0000000155557810 */ /* 0x000ff00007ffe0ff */
[----:B------:R-:W-:Y:S05]  /*7ee0*/  BRA.U !UP0, `(.L_x_135) ;  /* 0x0000000108287547 */ /* 0x000fea000b800000 */
[----:B------:R-:W-:Y:S01]  /*7ef0*/  ISETP.NE.AND P0, PT, R113, RZ, PT ;  /* 0x000000ff7100720c */ /* 0x000fe20003f05270 */
[----:B------:R-:W-:Y:S01]  /*7f00*/  IMAD.U32 R2, RZ, RZ, UR50 ;  /* 0x00000032ff027e24 */ /* 0x000fe2000f8e00ff */
[----:B------:R-:W-:Y:S01]  /*7f10*/  UIADD3 UR50, UPT, UPT, UR50, 0x1, URZ ;  /* 0x0000000132327890 */ /* 0x000fe2000fffe0ff */
[----:B-1----:R-:W-:Y:S03]  /*7f20*/  IMAD.U32 R0, RZ, RZ, UR46 ;  /* 0x0000002eff007e24 */ /* 0x002fe6000f8e00ff */
[----:B------:R-:W-:Y:S04]  /*7f30*/  UISETP.NE.AND UP0, UPT, UR50, 0x3, UPT ;  /* 0x000000033200788c */ /* 0x000fe8000bf05270 */
[----:B------:R-:W-:Y:S03]  /*7f40*/  USEL UR50, UR50, URZ, UP0 ;  /* 0x000000ff32327287 */ /* 0x000fe60008000000 */
[----:B------:R-:W-:Y:S05]  /*7f50*/  @P0 LEA R2, R2, UR47, 0x3 ;  /* 0x0000002f02020c11 */ /* 0x000fea000f8e18ff */
[----:B------:R-:W-:Y:S05]  /*7f60*/  @P0 VIADD R2, R2, 0xb8 ;  /* 0x000000b802020836 */ /* 0x000fea0000000000 */
[----:B------:R-:W-:Y:S04]  /*7f70*/  @P0 PRMT R0, R0, 0x654, R2 ;  /* 0x0000065400000816 */ /* 0x000fe80000000002 */
[----:B------:R2:W-:Y:S03]  /*7f80*/  @P0 SYNCS.ARRIVE.TRANS64.RED.A1T0 RZ, [R0+URZ], RZ ;  /* 0x000000ff00ff09a7 */ /* 0x0005e600081004ff */
.L_x_135:
[----:B------:R-:W-:Y:S01]  /*7f90*/  ISETP.NE.AND P2, PT, R111, RZ, PT ;  /* 0x000000ff6f00720c */ /* 0x000fe20003f45270 */
[----:B------:R-:W-:Y:S01]  /*7fa0*/  UIADD3 UR51, UPT, UPT, UR51, 0x2, URZ ;  /* 0x0000000233337890 */ /* 0x000fe2000fffe0ff */
[----:B------:R-:W-:Y:S01]  /*7fb0*/  ISETP.NE.AND P0, PT, R112, 0x2, PT ;  /* 0x000000027000780c */ /* 0x000fe20003f05270 */
[----:B-1----:R-:W-:Y:S01]  /*7fc0*/  IMAD.IADD R4, R44, 0x1, R96 ;  /* 0x000000012c047824 */ /* 0x002fe200078e0260 */
[----:B------:R-:W-:Y:S01]  /*7fd0*/  ISETP.NE.AND P1, PT, R85, 0x4, PT ;  /* 0x000000045500780c */ /* 0x000fe20003f25270 */
[----:B------:R-:W-:Y:S01]  /*7fe0*/  IMAD.IADD R3, R45, 0x1, R97 ;  /* 0x000000012d037824 */ /* 0x000fe200078e0261 */
[----:B------:R-:W-:Y:S02]  /*7ff0*/  SEL R2, RZ, 0x1, P0 ;  /* 0x00000001ff027807 */ /* 0x000fe40000000000 */
[----:B--2---:R-:W-:Y:S02]  /*8000*/  SEL R0, RZ, 0x1, P1 ;  /* 0x00000001ff007807 */ /* 0x004fe40000800000 */
[----:B------:R-:W-:Y:S02]  /*8010*/  LOP3.LUT R107, R107, R2, RZ, 0x3c, !PT ;  /* 0x000000026b6b7212 */ /* 0x000fe400078e3cff */
[----:B------:R-:W-:Y:S02]  /*8020*/  LOP3.LUT R108, R108, R0, RZ, 0x3c, !PT ;  /* 0x000000006c6c7212 */ /* 0x000fe400078e3cff */
[----:B------:R-:W-:Y:S02]  /*8030*/  @P2 R2UR UR36, R106 ;  /* 0x000000006a2422ca */ /* 0x000fe400000e0000 */
[----:B------:R-:W-:Y:S02]  /*8040*/  SEL R112, R112, RZ, P0 ;  /* 0x000000ff70707207 */ /* 0x000fe40000000000 */
[----:B------:R-:W-:Y:S01]  /*8050*/  SEL R85, R85, RZ, P1 ;  /* 0x000000ff55557207 */ /* 0x000fe20000800000 */
[----:B------:R-:W-:Y:S10]  /*8060*/  @P2 BRA `(.L_x_136) ;  /* 0xffffffd400b42947 */ /* 0x000ff4000383ffff */
[----:B------:R-:W1:Y:S01]  /*8070*/  LDCU.64 UR6, c[0x0][0x888] ;  /* 0x00011100ff0677ac */ /* 0x000e620008000a00 */
[----:B------:R-:W2:Y:S01]  /*8080*/  LDCU.64 UR4, c[0x0][0x890] ;  /* 0x00011200ff0477ac */ /* 0x000ea20008000a00 */
[----:B-1----:R-:W-:Y:S02]  /*8090*/  ISETP.NE.U32.AND P2, PT, RZ, UR6, PT ;  /* 0x00000006ff007c0c */ /* 0x002fe4000bf45070 */
[----:B--2---:R-:W-:Y:S02]  /*80a0*/  ISETP.NE.U32.AND P1, PT, RZ, UR4, PT ;  /* 0x00000004ff007c0c */ /* 0x004fe4000bf25070 */
[----:B------:R-:W-:Y:S02]  /*80b0*/  ISETP.NE.AND.EX P2, PT, RZ, UR7, PT, P2 ;  /* 0x00000007ff007c0c */ /* 0x000fe4000bf45320 */
[----:B------:R-:W-:-:S13]  /*80c0*/  ISETP.NE.AND.EX P0, PT, RZ, UR5, PT, P1 ;  /* 0x00000005ff007c0c */ /* 0x000fda000bf05310 */
[----:B------:R-:W-:Y:S05]  /*80d0*/  @P2 BRA P0, `(.L_x_137) ;  /* 0x00000000003c2947 */ /* 0x000fea0000000000 */
[----:B------:R-:W-:-:S13]  /*80e0*/  ISETP.NE.AND.EX P1, PT, RZ, UR5, PT, P1 ;  /* 0x00000005ff007c0c */ /* 0x000fda000bf25310 */
[----:B------:R-:W-:Y:S05]  /*80f0*/  @P1 BRA `(.L_x_138) ;  /* 0x00000000000c1947 */ /* 0x000fea0003800000 */
[----:B------:R-:W-:-:S13]  /*8100*/  FSETP.NEU.AND P0, PT, R48, RZ, PT ;  /* 0x000000ff3000720b */ /* 0x000fda0003f0d000 */
[----:B------:R-:W-:Y:S05]  /*8110*/  @!P0 EXIT ;  /* 0x000000000000894d */ /* 0x000fea0003800000 */
[----:B------:R-:W-:Y:S05]  /*8120*/  BRA `(.L_x_137) ;  /* 0x0000000000287947 */ /* 0x000fea0003800000 */
.L_x_138:
[----:B------:R-:W-:Y:S01]  /*8130*/  ISETP.NE.AND P0, PT, R114, RZ, PT ;  /* 0x000000ff7200720c */ /* 0x000fe20003f05270 */
[----:B------:R-:W-:-:S12]  /*8140*/  BSSY.RECONVERGENT B0, `(.L_x_137) ;  /* 0x0000008000007945 */ /* 0x000fd80003800200 */
[----:B------:R-:W-:Y:S05]  /*8150*/  @P0 BRA `(.L_x_139) ;  /* 0x0000000000100947 */ /* 0x000fea0003800000 */
[----:B------:R-:W-:-:S04]  /*8160*/  ISETP.NE.U32.AND P0, PT, RZ, UR6, PT ;  /* 0x00000006ff007c0c */ /* 0x000fc8000bf05070 */
[----:B------:R-:W-:-:S13]  /*8170*/  ISETP.NE.AND.EX P0, PT, RZ, UR7, PT, P0 ;  /* 0x00000007ff007c0c */ /* 0x000fda000bf05300 */
[----:B------:R-:W-:Y:S05]  /*8180*/  @!P0 EXIT ;  /* 0x000000000000894d */ /* 0x000fea0003800000 */
[----:B------:R-:W-:Y:S05]  /*8190*/  BRA `(.L_x_140) ;  /* 0x0000000000087947 */ /* 0x000fea0003800000 */
.L_x_139:
[----:B------:R-:W-:-:S13]  /*81a0*/  FSETP.NEU.AND P0, PT, R48, RZ, PT ;  /* 0x000000ff3000720b */ /* 0x000fda0003f0d000 */
[----:B------:R-:W-:Y:S05]  /*81b0*/  @!P0 EXIT ;  /* 0x000000000000894d */ /* 0x000fea0003800000 */
.L_x_140:
[----:B------:R-:W-:Y:S05]  /*81c0*/  BSYNC.RECONVERGENT B0 ;  /* 0x0000000000007941 */ /* 0x000fea0003800200 */
.L_x_137:
[----:B------:R-:W-:Y:S01]  /*81d0*/  ULEA UR4, UR50, UR47, 0x3 ;  /* 0x0000002f32047291 */ /* 0x000fe2000f8e18ff */
[----:B------:R-:W-:-:S04]  /*81e0*/  DEPBAR.LE SB0, 0x0 ;  /* 0x000080000000791a */ /* 0x000fc80000000000 */
[----:B------:R-:W-:-:S04]  /*81f0*/  UIADD3 UR4, UPT, UPT, UR4, 0xb8, URZ ;  /* 0x000000b804047890 */ /* 0x000fc8000fffe0ff */
[----:B------:R-:W-:-:S09]  /*8200*/  UPRMT UR4, UR46, 0x654, UR4 ;  /* 0x000006542e047896 */ /* 0x000fd20008000004 */
[----:B------:R-:W-:Y:S01]  /*8210*/  SYNCS.ARRIVE.TRANS64.RED.A1T0 RZ, [UR4], RZ ;  /* 0x000000ffffff79a7 */ /* 0x000fe20008100404 */
[----:B------:R-:W-:Y:S05]  /*8220*/  EXIT ;  /* 0x000000000000794d */ /* 0x000fea0003800000 */
.L_x_25:
[----:B--2---:R2:W4:Y:S02]  /*8230*/  SYNCS.PHASECHK.TRANS64.TRYWAIT P0, [R2+URZ+0x150], R5 ;  /* 0x00015005020075a7 */ /* 0x00452400080011ff */
[----:B----4-:R-:W-:Y:S05]  /*8240*/  @!P0 NANOSLEEP.SYNCS 0x989680 ;  /* 0x009896800000895d */ /* 0x010fea0003900000 */
[----:B------:R-:W4:Y:S02]  /*8250*/  @!P0 SYNCS.PHASECHK.TRANS64 P0, [R2+URZ+0x150], R5 ;  /* 0x00015005020085a7 */ /* 0x000f2400080010ff */
[----:B----4-:R-:W-:Y:S05]  /*8260*/  @!P0 BRA `(.L_x_25) ;  /* 0xfffffffc00f08947 */ /* 0x010fea000383ffff */
[----:B------:R-:W-:Y:S05]  /*8270*/  BRA `(.L_x_141) ;  /* 0xffffff9400987947 */ /* 0x000fea000383ffff */
.L_x_28:
[----:B------:R-:W-:-:S07]  /*8280*/  MOV R2, UR33 ;  /* 0x0000002100027c02 */ /* 0x000fce0008000f00 */
.L_x_142:
[----:B-1----:R1:W2:Y:S02]  /*8290*/  SYNCS.PHASECHK.TRANS64.TRYWAIT P0, [R2+URZ+0x50], R4 ;  /* 0x00005004020075a7 */ /* 0x0022a400080011ff */
[----:B--2---:R-:W-:Y:S05]  /*82a0*/  @!P0 NANOSLEEP.SYNCS 0x989680 ;  /* 0x009896800000895d */ /* 0x004fea0003900000 */
[----:B------:R-:W2:Y:S02]  /*82b0*/  @!P0 SYNCS.PHASECHK.TRANS64 P0, [R2+URZ+0x50], R4 ;  /* 0x00005004020085a7 */ /* 0x000ea400080010ff */
[----:B--2---:R-:W-:Y:S05]  /*82c0*/  @!P0 BRA `(.L_x_142) ;  /* 0xfffffffc00f08947 */ /* 0x004fea000383ffff */
[----:B------:R-:W-:Y:S05]  /*82d0*/  BRA `(.L_x_27) ;  /* 0xffffff9800007947 */ /* 0x000fea000383ffff */
.L_x_35:
[----:B-1----:R-:W-:-:S07]  /*82e0*/  MOV R2, UR17 ;  /* 0x0000001100027c02 */ /* 0x002fce0008000f00 */
.L_x_143:
[----:B-1----:R1:W2:Y:S02]  /*82f0*/  SYNCS.PHASECHK.TRANS64.TRYWAIT P0, [R2+URZ+0x50], R4 ;  /* 0x00005004020075a7 */ /* 0x0022a400080011ff */
[----:B--2---:R-:W-:Y:S05]  /*8300*/  @!P0 NANOSLEEP.SYNCS 0x989680 ;  /* 0x009896800000895d */ /* 0x004fea0003900000 */
[----:B------:R-:W2:Y:S02]  /*8310*/  @!P0 SYNCS.PHASECHK.TRANS64 P0, [R2+URZ+0x50], R4 ;  /* 0x00005004020085a7 */ /* 0x000ea400080010ff */
[----:B--2---:R-:W-:Y:S05]  /*8320*/  @!P0 BRA `(.L_x_143) ;  /* 0xfffffffc00f08947 */ /* 0x004fea000383ffff */
[----:B------:R-:W-:Y:S05]  /*8330*/  BRA `(.L_x_34) ;  /* 0xffffff9800bc7947 */ /* 0x000fea000383ffff */
.L_x_40:
[----:B-1----:R1:W2:Y:S02]  /*8340*/  SYNCS.PHASECHK.TRANS64.TRYWAIT P0, [R2+URZ+0xe0], R3 ;  /* 0x0000e003020075a7 */ /* 0x0022a400080011ff */
[----:B--2---:R-:W-:Y:S05]  /*8350*/  @!P0 NANOSLEEP.SYNCS 0x989680 ;  /* 0x009896800000895d */ /* 0x004fea0003900000 */
[----:B------:R-:W2:Y:S02]  /*8360*/  @!P0 SYNCS.PHASECHK.TRANS64 P0, [R2+URZ+0xe0], R3 ;  /* 0x0000e003020085a7 */ /* 0x000ea400080010ff */
[----:B--2---:R-:W-:Y:S05]  /*8370*/  @!P0 BRA `(.L_x_40) ;  /* 0xfffffffc00f08947 */ /* 0x004fea000383ffff */
[----:B------:R-:W-:Y:S05]  /*8380*/  BRA `(.L_x_144) ;  /* 0xffffff9c00607947 */ /* 0x000fea000383ffff */
.L_x_44:
[----:B---3--:R-:W-:-:S07]  /*8390*/  MOV R0, UR5 ;  /* 0x0000000500007c02 */ /* 0x008fce0008000f00 */
.L_x_145:
[----:B-1----:R1:W2:Y:S02]  /*83a0*/  SYNCS.PHASECHK.TRANS64.TRYWAIT P0, [R0+URZ], R2 ;  /* 0x00000002000075a7 */ /* 0x0022a400080011ff */
[----:B--2---:R-:W-:Y:S05]  /*83b0*/  @!P0 NANOSLEEP.SYNCS 0x989680 ;  /* 0x009896800000895d */ /* 0x004fea0003900000 */
[----:B------:R-:W2:Y:S02]  /*83c0*/  @!P0 SYNCS.PHASECHK.TRANS64 P0, [R0+URZ], R2 ;  /* 0x00000002000085a7 */ /* 0x000ea400080010ff */
[----:B--2---:R-:W-:Y:S05]  /*83d0*/  @!P0 BRA `(.L_x_145) ;  /* 0xfffffffc00f08947 */ /* 0x004fea000383ffff */
[----:B------:R-:W-:Y:S05]  /*83e0*/  BRA `(.L_x_146) ;  /* 0xffffffa000d07947 */ /* 0x000fea000383ffff */
.L_x_45:
[----:B---3--:R-:W-:-:S07]  /*83f0*/  MOV R0, UR5 ;  /* 0x0000000500007c02 */ /* 0x008fce0008000f00 */
.L_x_147:
[----:B-1----:R1:W2:Y:S02]  /*8400*/  SYNCS.PHASECHK.TRANS64.TRYWAIT P0, [R0+URZ], R3 ;  /* 0x00000003000075a7 */ /* 0x0022a400080011ff */
[----:B--2---:R-:W-:Y:S05]  /*8410*/  @!P0 NANOSLEEP.SYNCS 0x989680 ;  /* 0x009896800000895d */ /* 0x004fea0003900000 */
[----:B------:R-:W2:Y:S02]  /*8420*/  @!P0 SYNCS.PHASECHK.TRANS64 P0, [R0+URZ], R3 ;  /* 0x00000003000085a7 */ /* 0x000ea400080010ff */
[----:B--2---:R-:W-:Y:S05]  /*8430*/  @!P0 BRA `(.L_x_147) ;  /* 0xfffffffc00f08947 */ /* 0x004fea000383ffff */
[----:B------:R-:W-:Y:S05]  /*8440*/  BRA `(.L_x_148) ;  /* 0xffffffa000dc7947 */ /* 0x000fea000383ffff */
.L_x_46:
[----:B---3--:R-:W-:-:S07]  /*8450*/  MOV R0, UR5 ;  /* 0x0000000500007c02 */ /* 0x008fce0008000f00 */
.L_x_149:
[----:B-1----:R1:W2:Y:S02]  /*8460*/  SYNCS.PHASECHK.TRANS64.TRYWAIT P0, [R0+URZ], R3 ;  /* 0x00000003000075a7 */ /* 0x0022a400080011ff */
[----:B--2---:R-:W-:Y:S05]  /*8470*/  @!P0 NANOSLEEP.SYNCS 0x989680 ;  /* 0x009896800000895d */ /* 0x004fea0003900000 */
[----:B------:R-:W2:Y:S02]  /*8480*/  @!P0 SYNCS.PHASECHK.TRANS64 P0, [R0+URZ], R3 ;  /* 0x00000003000085a7 */ /* 0x000ea400080010ff */
[----:B--2---:R-:W-:Y:S05]  /*8490*/  @!P0 BRA `(.L_x_149) ;  /* 0xfffffffc00f08947 */ /* 0x004fea000383ffff */
[----:B------:R-:W-:Y:S05]  /*84a0*/  BRA `(.L_x_150) ;  /* 0xffffffa000e87947 */ /* 0x000fea000383ffff */
.L_x_47:
[----:B---3--:R-:W-:-:S07]  /*84b0*/  MOV R0, UR5 ;  /* 0x0000000500007c02 */ /* 0x008fce0008000f00 */
.L_x_151:
[----:B-1----:R1:W2:Y:S02]  /*84c0*/  SYNCS.PHASECHK.TRANS64.TRYWAIT P0, [R0+URZ], R3 ;  /* 0x00000003000075a7 */ /* 0x0022a400080011ff */
[----:B--2---:R-:W-:Y:S05]  /*84d0*/  @!P0 NANOSLEEP.SYNCS 0x989680 ;  /* 0x009896800000895d */ /* 0x004fea0003900000 */
[----:B------:R-:W2:Y:S02]  /*84e0*/  @!P0 SYNCS.PHASECHK.TRANS64 P0, [R0+URZ], R3 ;  /* 0x00000003000085a7 */ /* 0x000ea400080010ff */
[----:B--2---:R-:W-:Y:S05]  /*84f0*/  @!P0 BRA `(.L_x_151) ;  /* 0xfffffffc00f08947 */ /* 0x004fea000383ffff */
[----:B------:R-:W-:Y:S05]  /*8500*/  BRA `(.L_x_152) ;  /* 0xffffffa000f47947 */ /* 0x000fea000383ffff */
.L_x_48:
[----:B---3--:R-:W-:-:S07]  /*8510*/  MOV R0, UR5 ;  /* 0x0000000500007c02 */ /* 0x008fce0008000f00 */
.L_x_153:
[----:B-1----:R1:W2:Y:S02]  /*8520*/  SYNCS.PHASECHK.TRANS64.TRYWAIT P0, [R0+URZ], R3 ;  /* 0x00000003000075a7 */ /* 0x0022a400080011ff */
[----:B--2---:R-:W-:Y:S05]  /*8530*/  @!P0 NANOSLEEP.SYNCS 0x989680 ;  /* 0x009896800000895d */ /* 0x004fea0003900000 */
[----:B------:R-:W2:Y:S02]  /*8540*/  @!P0 SYNCS.PHASECHK.TRANS64 P0, [R0+URZ], R3 ;  /* 0x00000003000085a7 */ /* 0x000ea400080010ff */
[----:B--2---:R-:W-:Y:S05]  /*8550*/  @!P0 BRA `(.L_x_153) ;  /* 0xfffffffc00f08947 */ /* 0x004fea000383ffff */
[----:B------:R-:W-:Y:S05]  /*8560*/  BRA `(.L_x_154) ;  /* 0xffffffa400007947 */ /* 0x000fea000383ffff */
.L_x_49:
[----:B---3--:R-:W-:-:S07]  /*8570*/  MOV R0, UR5 ;  /* 0x0000000500007c02 */ /* 0x008fce0008000f00 */
.L_x_155:
[----:B-1----:R1:W2:Y:S02]  /*8580*/  SYNCS.PHASECHK.TRANS64.TRYWAIT P0, [R0+URZ], R3 ;  /* 0x00000003000075a7 */ /* 0x0022a400080011ff */
[----:B--2---:R-:W-:Y:S05]  /*8590*/  @!P0 NANOSLEEP.SYNCS 0x989680 ;  /* 0x009896800000895d */ /* 0x004fea0003900000 */
[----:B------:R-:W2:Y:S02]  /*85a0*/  @!P0 SYNCS.PHASECHK.TRANS64 P0, [R0+URZ], R3 ;  /* 0x00000003000085a7 */ /* 0x000ea400080010ff */
[----:B--2---:R-:W-:Y:S05]  /*85b0*/  @!P0 BRA `(.L_x_155) ;  /* 0xfffffffc00f08947 */ /* 0x004fea000383ffff */
[----:B------:R-:W-:Y:S05]  /*85c0*/  BRA `(.L_x_156) ;  /* 0xffffffa4000c7947 */ /* 0x000fea000383ffff */
.L_x_50:
[----:B---3--:R-:W-:-:S07]  /*85d0*/  MOV R0, UR5 ;  /* 0x0000000500007c02 */ /* 0x008fce0008000f00 */
.L_x_157:
[----:B-1----:R1:W2:Y:S02]  /*85e0*/  SYNCS.PHASECHK.TRANS64.TRYWAIT P0, [R0+URZ], R3 ;  /* 0x00000003000075a7 */ /* 0x0022a400080011ff */
[----:B--2---:R-:W-:Y:S05]  /*85f0*/  @!P0 NANOSLEEP.SYNCS 0x989680 ;  /* 0x009896800000895d */ /* 0x004fea0003900000 */
[----:B------:R-:W2:Y:S02]  /*8600*/  @!P0 SYNCS.PHASECHK.TRANS64 P0, [R0+URZ], R3 ;  /* 0x00000003000085a7 */ /* 0x000ea400080010ff */
[----:B--2---:R-:W-:Y:S05]  /*8610*/  @!P0 BRA `(.L_x_157) ;  /* 0xfffffffc00f08947 */ /* 0x004fea000383ffff */
[----:B------:R-:W-:Y:S05]  /*8620*/  BRA `(.L_x_158) ;  /* 0xffffffa400187947 */ /* 0x000fea000383ffff */
.L_x_51:
[----:B---3--:R-:W-:-:S07]  /*8630*/  MOV R0, UR5 ;  /* 0x0000000500007c02 */ /* 0x008fce0008000f00 */
.L_x_159:
[----:B-1----:R1:W2:Y:S02]  /*8640*/  SYNCS.PHASECHK.TRANS64.TRYWAIT P0, [R0+URZ], R3 ;  /* 0x00000003000075a7 */ /* 0x0022a400080011ff */
[----:B--2---:R-:W-:Y:S05]  /*8650*/  @!P0 NANOSLEEP.SYNCS 0x989680 ;  /* 0x009896800000895d */ /* 0x004fea0003900000 */
[----:B------:R-:W2:Y:S02]  /*8660*/  @!P0 SYNCS.PHASECHK.TRANS64 P0, [R0+URZ], R3 ;  /* 0x00000003000085a7 */ /* 0x000ea400080010ff */
[----:B--2---:R-:W-:Y:S05]  /*8670*/  @!P0 BRA `(.L_x_159) ;  /* 0xfffffffc00f08947 */ /* 0x004fea000383ffff */
[----:B------:R-:W-:Y:S05]  /*8680*/  BRA `(.L_x_160) ;  /* 0xffffffa400247947 */ /* 0x000fea000383ffff */
.L_x_52:
[----:B---3--:R-:W-:-:S07]  /*8690*/  MOV R0, UR5 ;  /* 0x0000000500007c02 */ /* 0x008fce0008000f00 */
.L_x_161:
[----:B-1----:R1:W2:Y:S02]  /*86a0*/  SYNCS.PHASECHK.TRANS64.TRYWAIT P0, [R0+URZ], R3 ;  /* 0x00000003000075a7 */ /* 0x0022a400080011ff */
[----:B--2---:R-:W-:Y:S05]  /*86b0*/  @!P0 NANOSLEEP.SYNCS 0x989680 ;  /* 0x009896800000895d */ /* 0x004fea0003900000 */
[----:B------:R-:W2:Y:S02]  /*86c0*/  @!P0 SYNCS.PHASECHK.TRANS64 P0, [R0+URZ], R3 ;  /* 0x00000003000085a7 */ /* 0x000ea400080010ff */
[----:B--2---:R-:W-:Y:S05]  /*86d0*/  @!P0 BRA `(.L_x_161) ;  /* 0xfffffffc00f08947 */ /* 0x004fea000383ffff */
[----:B------:R-:W-:Y:S05]  /*86e0*/  BRA `(.L_x_162) ;  /* 0xffffffa400307947 */ /* 0x000fea000383ffff */
.L_x_55:
[----:B-1----:R1:W2:Y:S02]  /*86f0*/  SYNCS.PHASECHK.TRANS64.TRYWAIT P0, [R0+URZ+0x140], R4 ;  /* 0x00014004000075a7 */ /* 0x0022a400080011ff */
[----:B--2---:R-:W-:Y:S05]  /*8700*/  @!P0 NANOSLEEP.SYNCS 0x989680 ;  /* 0x009896800000895d */ /* 0x004fea0003900000 */
[----:B------:R-:W2:Y:S02]  /*8710*/  @!P0 SYNCS.PHASECHK.TRANS64 P0, [R0+URZ+0x140], R4 ;  /* 0x00014004000085a7 */ /* 0x000ea400080010ff */
[----:B--2---:R-:W-:Y:S05]  /*8720*/  @!P0 BRA `(.L_x_55) ;  /* 0xfffffffc00f08947 */ /* 0x004fea000383ffff */
[----:B------:R-:W-:Y:S05]  /*8730*/  BRA `(.L_x_163) ;  /* 0xffffffa4008c7947 */ /* 0x000fea000383ffff */
.L_x_56:
[----:B------:R-:W-:-:S07]  /*8740*/  MOV R0, UR5 ;  /* 0x0000000500007c02 */ /* 0x000fce0008000f00 */
.L_x_164:
[----:B-1----:R1:W2:Y:S02]  /*8750*/  SYNCS.PHASECHK.TRANS64.TRYWAIT P0, [R0+URZ+0xf0], R5 ;  /* 0x0000f005000075a7 */ /* 0x0022a400080011ff */
[----:B--2---:R-:W-:Y:S05]  /*8760*/  @!P0 NANOSLEEP.SYNCS 0x989680 ;  /* 0x009896800000895d */ /* 0x004fea0003900000 */
[----:B------:R-:W2:Y:S02]  /*8770*/  @!P0 SYNCS.PHASECHK.TRANS64 P0, [R0+URZ+0xf0], R5 ;  /* 0x0000f005000085a7 */ /* 0x000ea400080010ff */
[----:B--2---:R-:W-:Y:S05]  /*8780*/  @!P0 BRA `(.L_x_164) ;  /* 0xfffffffc00f08947 */ /* 0x004fea000383ffff */
[----:B------:R-:W-:Y:S05]  /*8790*/  BRA `(.L_x_165) ;  /* 0xffffffa4009c7947 */ /* 0x000fea000383ffff */
.L_x_57:
[----:B-1----:R1:W2:Y:S02]  /*87a0*/  SYNCS.PHASECHK.TRANS64.TRYWAIT P1, [R0+URZ+0xe0], R4 ;  /* 0x0000e004000075a7 */ /* 0x0022a400080211ff */
[----:B--2---:R-:W-:Y:S05]  /*87b0*/  @!P1 NANOSLEEP.SYNCS 0x989680 ;  /* 0x009896800000995d */ /* 0x004fea0003900000 */
[----:B------:R-:W2:Y:S02]  /*87c0*/  @!P1 SYNCS.PHASECHK.TRANS64 P1, [R0+URZ+0xe0], R4 ;  /* 0x0000e004000095a7 */ /* 0x000ea400080210ff */
[----:B--2---:R-:W-:Y:S05]  /*87d0*/  @!P1 BRA `(.L_x_57) ;  /* 0xfffffffc00f09947 */ /* 0x004fea000383ffff */
[----:B------:R-:W-:Y:S05]  /*87e0*/  BRA `(.L_x_166) ;  /* 0xffffffa400cc7947 */ /* 0x000fea000383ffff */
.L_x_60:
[----:B------:R-:W-:-:S07]  /*87f0*/  MOV R0, UR5 ;  /* 0x0000000500007c02 */ /* 0x000fce0008000f00 */
.L_x_167:
[----:B-1----:R1:W2:Y:S02]  /*8800*/  SYNCS.PHASECHK.TRANS64.TRYWAIT P0, [R0+URZ+0xf0], R2 ;  /* 0x0000f002000075a7 */ /* 0x0022a400080011ff */
[----:B--2---:R-:W-:Y:S05]  /*8810*/  @!P0 NANOSLEEP.SYNCS 0x989680 ;  /* 0x009896800000895d */ /* 0x004fea0003900000 */
[----:B------:R-:W2:Y:S02]  /*8820*/  @!P0 SYNCS.PHASECHK.TRANS64 P0, [R0+URZ+0xf0], R2 ;  /* 0x0000f002000085a7 */ /* 0x000ea400080010ff */
[----:B--2---:R-:W-:Y:S05]  /*8830*/  @!P0 BRA `(.L_x_167) ;  /* 0xfffffffc00f08947 */ /* 0x004fea000383ffff */
[----:B------:R-:W-:Y:S05]  /*8840*/  BRA `(.L_x_59) ;  /* 0xffffffa800207947 */ /* 0x000fea000383ffff */
.L_x_69:
[----:B-1----:R-:W-:-:S04]  /*8850*/  MOV R3, UR6 ;  /* 0x0000000600037c02 */ /* 0x002fc80008000f00 */
[----:B------:R1:W2:Y:S03]  /*8860*/  SYNCS.PHASECHK.TRANS64.TRYWAIT P0, [R3+URZ+0x8], R4 ;  /* 0x00000804030075a7 */ /* 0x0002a600080011ff */
[----:B--2---:R-:W-:Y:S05]  /*8870*/  @!P0 NANOSLEEP.SYNCS 0x989680 ;  /* 0x009896800000895d */ /* 0x004fea0003900000 */
[----:B------:R-:W2:Y:S02]  /*8880*/  @!P0 SYNCS.PHASECHK.TRANS64 P0, [R3+URZ+0x8], R4 ;  /* 0x00000804030085a7 */ /* 0x000ea400080010ff */
[----:B--2---:R-:W-:Y:S05]  /*8890*/  @!P0 BRA `(.L_x_69) ;  /* 0xfffffffc00ec8947 */ /* 0x004fea000383ffff */
[----:B------:R-:W-:Y:S05]  /*88a0*/  BRA `(.L_x_68) ;  /* 0xffffffa800d47947 */ /* 0x000fea000383ffff */
.L_x_71:
[----:B------:R-:W-:Y:S01]  /*88b0*/  BSSY B0, `(.L_x_168) ;  /* 0x0000006000007945 */ /* 0x000fe20003800000 */
[----:B------:R-:W-:-:S07]  /*88c0*/  MOV R15, 0xffffffff ;  /* 0xffffffff000f7802 */ /* 0x000fce0000000f00 */
[----:B-1---5:R-:W-:Y:S05]  /*88d0*/  WARPSYNC.COLLECTIVE R15, `(.L_x_169) ;  /* 0x000000000f0c7348 */ /* 0x022fea0003c00000 */
[----:B------:R-:W-:Y:S02]  /*88e0*/  ELECT P6, UR79, PT ;  /* 0x00000000004f782f */ /* 0x000fe400038c0000 */
[----:B------:R-:W-:Y:S01]  /*88f0*/  MOV R14, UR79 ;  /* 0x0000004f000e7c02 */ /* 0x000fe20008000f00 */
[----:B-1---5:R-:W-:Y:S10]  /*8900*/  ENDCOLLECTIVE ;  /* 0x000000000000791b */ /* 0x022ff40003800000 */
.L_x_169:
[----:B------:R-:W-:Y:S05]  /*8910*/  BSYNC B0 ;  /* 0x0000000000007941 */ /* 0x000fea0003800000 */
.L_x_168:
[----:B------:R-:W-:Y:S05]  /*8920*/  BRA `(.L_x_170) ;  /* 0xffffffac00047947 */ /* 0x000fea000383ffff */
.L_x_73:
[----:B-1----:R-:W-:-:S04]  /*8930*/  MOV R0, UR6 ;  /* 0x0000000600007c02 */ /* 0x002fc80008000f00 */
[----:B------:R1:W2:Y:S03]  /*8940*/  SYNCS.PHASECHK.TRANS64.TRYWAIT P0, [R0+URZ+0x8], R2 ;  /* 0x00000802000075a7 */ /* 0x0002a600080011ff */
[----:B--2---:R-:W-:Y:S05]  /*8950*/  @!P0 NANOSLEEP.SYNCS 0x989680 ;  /* 0x009896800000895d */ /* 0x004fea0003900000 */
[----:B------:R-:W2:Y:S02]  /*8960*/  @!P0 SYNCS.PHASECHK.TRANS64 P0, [R0+URZ+0x8], R2 ;  /* 0x00000802000085a7 */ /* 0x000ea400080010ff */
[----:B--2---:R-:W-:Y:S05]  /*8970*/  @!P0 BRA `(.L_x_73) ;  /* 0xfffffffc00ec8947 */ /* 0x004fea000383ffff */
[----:B------:R-:W-:Y:S05]  /*8980*/  BRA `(.L_x_72) ;  /* 0xffffffac00087947 */ /* 0x000fea000383ffff */
.L_x_74:
[----:B-1----:R1:W2:Y:S02]  /*8990*/  SYNCS.PHASECHK.TRANS64.TRYWAIT P0, [R0+URZ+0xe0], R4 ;  /* 0x0000e004000075a7 */ /* 0x0022a400080011ff */
[----:B--2---:R-:W-:Y:S05]  /*89a0*/  @!P0 NANOSLEEP.SYNCS 0x989680 ;  /* 0x009896800000895d */ /* 0x004fea0003900000 */
[----:B------:R-:W2:Y:S02]  /*89b0*/  @!P0 SYNCS.PHASECHK.TRANS64 P0, [R0+URZ+0xe0], R4 ;  /* 0x0000e004000085a7 */ /* 0x000ea400080010ff */
[----:B--2---:R-:W-:Y:S05]  /*89c0*/  @!P0 BRA `(.L_x_74) ;  /* 0xfffffffc00f08947 */ /* 0x004fea000383ffff */
[----:B------:R-:W-:Y:S05]  /*89d0*/  BRA `(.L_x_171) ;  /* 0xffffffac00f47947 */ /* 0x000fea000383ffff */
.L_x_76:
[----:B------:R-:W-:-:S07]  /*89e0*/  MOV R0, UR9 ;  /* 0x0000000900007c02 */ /* 0x000fce0008000f00 */
.L_x_172:
[----:B-1----:R1:W2:Y:S02]  /*89f0*/  SYNCS.PHASECHK.TRANS64.TRYWAIT P0, [R0+URZ+0x120], R4 ;  /* 0x00012004000075a7 */ /* 0x0022a400080011ff */
[----:B--2---:R-:W-:Y:S05]  /*8a00*/  @!P0 NANOSLEEP.SYNCS 0x989680 ;  /* 0x009896800000895d */ /* 0x004fea0003900000 */
[----:B------:R-:W2:Y:S02]  /*8a10*/  @!P0 SYNCS.PHASECHK.TRANS64 P0, [R0+URZ+0x120], R4 ;  /* 0x00012004000085a7 */ /* 0x000ea400080010ff */
[----:B--2---:R-:W-:Y:S05]  /*8a20*/  @!P0 BRA `(.L_x_172) ;  /* 0xfffffffc00f08947 */ /* 0x004fea000383ffff */
[----:B------:R-:W-:Y:S05]  /*8a30*/  BRA `(.L_x_173) ;  /* 0xffffffb000407947 */ /* 0x000fea000383ffff */
.L_x_79:
[----:B------:R-:W-:Y:S07]  /*8a40*/  MOV R0, UR8 ;  /* 0x0000000800007c02 */ /* 0x000fee0008000f00 */
.L_x_174:
[----:B-1----:R1:W2:Y:S02]  /*8a50*/  SYNCS.PHASECHK.TRANS64.TRYWAIT P0, [R0+URZ], R4 ;  /* 0x00000004000075a7 */ /* 0x0022a400080011ff */
[----:B--2---:R-:W-:Y:S05]  /*8a60*/  @!P0 NANOSLEEP.SYNCS 0x989680 ;  /* 0x009896800000895d */ /* 0x004fea0003900000 */
[----:B------:R-:W2:Y:S02]  /*8a70*/  @!P0 SYNCS.PHASECHK.TRANS64 P0, [R0+URZ], R4 ;  /* 0x00000004000085a7 */ /* 0x000ea400080010ff */
[----:B--2---:R-:W-:Y:S05]  /*8a80*/  @!P0 BRA `(.L_x_174) ;  /* 0xfffffffc00f08947 */ /* 0x004fea000383ffff */
[----:B------:R-:W-:Y:S05]  /*8a90*/  BRA `(.L_x_78) ;  /* 0xffffffb000547947 */ /* 0x000fea000383ffff */
.L_x_83:
[----:B-1----:R-:W-:-:S07]  /*8aa0*/  MOV R0, UR8 ;  /* 0x0000000800007c02 */ /* 0x002fce0008000f00 */
.L_x_175:
[----:B-1----:R1:W2:Y:S02]  /*8ab0*/  SYNCS.PHASECHK.TRANS64.TRYWAIT P0, [R0+URZ], R2 ;  /* 0x00000002000075a7 */ /* 0x0022a400080011ff */
[----:B--2---:R-:W-:Y:S05]  /*8ac0*/  @!P0 NANOSLEEP.SYNCS 0x989680 ;  /* 0x009896800000895d */ /* 0x004fea0003900000 */
[----:B------:R-:W2:Y:S02]  /*8ad0*/  @!P0 SYNCS.PHASECHK.TRANS64 P0, [R0+URZ], R2 ;  /* 0x00000002000085a7 */ /* 0x000ea400080010ff */
[----:B--2---:R-:W-:Y:S05]  /*8ae0*/  @!P0 BRA `(.L_x_175) ;  /* 0xfffffffc00f08947 */ /* 0x004fea000383ffff */
[----:B------:R-:W-:Y:S05]  /*8af0*/  BRA `(.L_x_176) ;  /* 0xffffffb400487947 */ /* 0x000fea000383ffff */
.L_x_84:
[----:B------:R-:W-:-:S07]  /*8b00*/  MOV R0, UR8 ;  /* 0x0000000800007c02 */ /* 0x000fce0008000f00 */
.L_x_177:
[----:B-1----:R1:W2:Y:S02]  /*8b10*/  SYNCS.PHASECHK.TRANS64.TRYWAIT P0, [R0+URZ], R3 ;  /* 0x00000003000075a7 */ /* 0x0022a400080011ff */
[----:B--2---:R-:W-:Y:S05]  /*8b20*/  @!P0 NANOSLEEP.SYNCS 0x989680 ;  /* 0x009896800000895d */ /* 0x004fea0003900000 */
[----:B------:R-:W2:Y:S02]  /*8b30*/  @!P0 SYNCS.PHASECHK.TRANS64 P0, [R0+URZ], R3 ;  /* 0x00000003000085a7 */ /* 0x000ea400080010ff */
[----:B--2---:R-:W-:Y:S05]  /*8b40*/  @!P0 BRA `(.L_x_177) ;  /* 0xfffffffc00f08947 */ /* 0x004fea000383ffff */
[----:B------:R-:W-:Y:S05]  /*8b50*/  BRA `(.L_x_178) ;  /* 0xffffffb400547947 */ /* 0x000fea000383ffff */
.L_x_85:
[----:B------:R-:W-:-:S07]  /*8b60*/  MOV R0, UR8 ;  /* 0x0000000800007c02 */ /* 0x000fce0008000f00 */
.L_x_179:
[----:B-1----:R1:W2:Y:S02]  /*8b70*/  SYNCS.PHASECHK.TRANS64.TRYWAIT P0, [R0+URZ], R3 ;  /* 0x00000003000075a7 */ /* 0x0022a400080011ff */
[----:B--2---:R-:W-:Y:S05]  /*8b80*/  @!P0 NANOSLEEP.SYNCS 0x989680 ;  /* 0x009896800000895d */ /* 0x004fea0003900000 */
[----:B------:R-:W2:Y:S02]  /*8b90*/  @!P0 SYNCS.PHASECHK.TRANS64 P0, [R0+URZ], R3 ;  /* 0x00000003000085a7 */ /* 0x000ea400080010ff */
[----:B--2---:R-:W-:Y:S05]  /*8ba0*/  @!P0 BRA `(.L_x_179) ;  /* 0xfffffffc00f08947 */ /* 0x004fea000383ffff */
[----:B------:R-:W-:Y:S05]  /*8bb0*/  BRA `(.L_x_180) ;  /* 0xffffffb400607947 */ /* 0x000fea000383ffff */
.L_x_88:
[----:B------:R-:W-:-:S07]  /*8bc0*/  MOV R0, UR7 ;  /* 0x0000000700007c02 */ /* 0x000fce0008000f00 */
.L_x_181:
[----:B-1----:R1:W2:Y:S02]  /*8bd0*/  SYNCS.PHASECHK.TRANS64.TRYWAIT P1, [R0+URZ+0x160], R2 ;  /* 0x00016002000075a7 */ /* 0x0022a400080211ff */
[----:B--2---:R-:W-:Y:S05]  /*8be0*/  @!P1 NANOSLEEP.SYNCS 0x989680 ;  /* 0x009896800000995d */ /* 0x004fea0003900000 */
[----:B------:R-:W2:Y:S02]  /*8bf0*/  @!P1 SYNCS.PHASECHK.TRANS64 P1, [R0+URZ+0x160], R2 ;  /* 0x00016002000095a7 */ /* 0x000ea400080210ff */
[----:B--2---:R-:W-:Y:S05]  /*8c00*/  @!P1 BRA `(.L_x_181) ;  /* 0xfffffffc00f09947 */ /* 0x004fea000383ffff */
[----:B------:R-:W-:Y:S05]  /*8c10*/  BRA `(.L_x_182) ;  /* 0xffffffb400ac7947 */ /* 0x000fea000383ffff */
.L_x_93:
[----:B--2---:R2:W4:Y:S02]  /*8c20*/  SYNCS.PHASECHK.TRANS64.TRYWAIT P0, [R0+URZ+0xe0], R2 ;  /* 0x0000e002000075a7 */ /* 0x00452400080011ff */
[----:B----4-:R-:W-:Y:S05]  /*8c30*/  @!P0 NANOSLEEP.SYNCS 0x989680 ;  /* 0x009896800000895d */ /* 0x010fea0003900000 */
[----:B------:R-:W4:Y:S02]  /*8c40*/  @!P0 SYNCS.PHASECHK.TRANS64 P0, [R0+URZ+0xe0], R2 ;  /* 0x0000e002000085a7 */ /* 0x000f2400080010ff */
[----:B----4-:R-:W-:Y:S05]  /*8c50*/  @!P0 BRA `(.L_x_93) ;  /* 0xfffffffc00f08947 */ /* 0x010fea000383ffff */
[----:B------:R-:W-:Y:S05]  /*8c60*/  BRA `(.L_x_183) ;  /* 0xffffffb800b07947 */ /* 0x000fea000383ffff */
.L_x_96:
[----:B------:R-:W-:Y:S07]  /*8c70*/  MOV R0, UR6 ;  /* 0x0000000600007c02 */ /* 0x000fee0008000f00 */
.L_x_184:
[----:B--2---:R2:W4:Y:S02]  /*8c80*/  SYNCS.PHASECHK.TRANS64.TRYWAIT P0, [R0+URZ+0xd8], R2 ;  /* 0x0000d802000075a7 */ /* 0x00452400080011ff */
[----:B----4-:R-:W-:Y:S05]  /*8c90*/  @!P0 NANOSLEEP.SYNCS 0x989680 ;  /* 0x009896800000895d */ /* 0x010fea0003900000 */
[----:B------:R-:W4:Y:S02]  /*8ca0*/  @!P0 SYNCS.PHASECHK.TRANS64 P0, [R0+URZ+0xd8], R2 ;  /* 0x0000d802000085a7 */ /* 0x000f2400080010ff */
[----:B----4-:R-:W-:Y:S05]  /*8cb0*/  @!P0 BRA `(.L_x_184) ;  /* 0xfffffffc00f08947 */ /* 0x010fea000383ffff */
[----:B------:R-:W-:Y:S05]  /*8cc0*/  BRA `(.L_x_95) ;  /* 0xffffffbc00907947 */ /* 0x000fea000383ffff */
.L_x_99:
[----:B------:R-:W-:Y:S07]  /*8cd0*/  MOV R0, UR15 ;  /* 0x0000000f00007c02 */ /* 0x000fee0008000f00 */
.L_x_185:
[----:B-1----:R1:W2:Y:S02]  /*8ce0*/  SYNCS.PHASECHK.TRANS64.TRYWAIT P0, [R0+URZ+0xb8], R4 ;  /* 0x0000b804000075a7 */ /* 0x0022a400080011ff */
[----:B--2---:R-:W-:Y:S05]  /*8cf0*/  @!P0 NANOSLEEP.SYNCS 0x989680 ;  /* 0x009896800000895d */ /* 0x004fea0003900000 */
[----:B------:R-:W2:Y:S02]  /*8d00*/  @!P0 SYNCS.PHASECHK.TRANS64 P0, [R0+URZ+0xb8], R4 ;  /* 0x0000b804000085a7 */ /* 0x000ea400080010ff */
[----:B--2---:R-:W-:Y:S05]  /*8d10*/  @!P0 BRA `(.L_x_185) ;  /* 0xfffffffc00f08947 */ /* 0x004fea000383ffff */
[----:B------:R-:W-:Y:S05]  /*8d20*/  BRA `(.L_x_186) ;  /* 0xffffffc000087947 */ /* 0x000fea000383ffff */
.L_x_100:
[----:B------:R-:W-:Y:S07]  /*8d30*/  MOV R0, UR13 ;  /* 0x0000000d00007c02 */ /* 0x000fee0008000f00 */
.L_x_187:
[----:B-1----:R1:W2:Y:S02]  /*8d40*/  SYNCS.PHASECHK.TRANS64.TRYWAIT P0, [R0+URZ+0xb8], R32 ;  /* 0x0000b820000075a7 */ /* 0x0022a400080011ff */
[----:B--2---:R-:W-:Y:S05]  /*8d50*/  @!P0 NANOSLEEP.SYNCS 0x989680 ;  /* 0x009896800000895d */ /* 0x004fea0003900000 */
[----:B------:R-:W2:Y:S02]  /*8d60*/  @!P0 SYNCS.PHASECHK.TRANS64 P0, [R0+URZ+0xb8], R32 ;  /* 0x0000b820000085a7 */ /* 0x000ea400080010ff */
[----:B--2---:R-:W-:Y:S05]  /*8d70*/  @!P0 BRA `(.L_x_187) ;  /* 0xfffffffc00f08947 */ /* 0x004fea000383ffff */
[----:B------:R-:W-:Y:S05]  /*8d80*/  BRA `(.L_x_188) ;  /* 0xffffffc000a87947 */ /* 0x000fea000383ffff */
.L_x_102:
[----:B------:R-:W-:-:S07]  /*8d90*/  MOV R0, UR4 ;  /* 0x0000000400007c02 */ /* 0x000fce0008000f00 */
.L_x_189:
[----:B-1----:R1:W4:Y:S02]  /*8da0*/  SYNCS.PHASECHK.TRANS64.TRYWAIT P0, [R0+URZ], R2 ;  /* 0x00000002000075a7 */ /* 0x00232400080011ff */
[----:B----4-:R-:W-:Y:S05]  /*8db0*/  @!P0 NANOSLEEP.SYNCS 0x989680 ;  /* 0x009896800000895d */ /* 0x010fea0003900000 */
[----:B------:R-:W4:Y:S02]  /*8dc0*/  @!P0 SYNCS.PHASECHK.TRANS64 P0, [R0+URZ], R2 ;  /* 0x00000002000085a7 */ /* 0x000f2400080010ff */
[----:B----4-:R-:W-:Y:S05]  /*8dd0*/  @!P0 BRA `(.L_x_189) ;  /* 0xfffffffc00f08947 */ /* 0x010fea000383ffff */
[----:B------:R-:W-:Y:S05]  /*8de0*/  BRA `(.L_x_190) ;  /* 0xffffffc400347947 */ /* 0x000fea000383ffff */
.L_x_103:
[----:B------:R-:W-:-:S07]  /*8df0*/  MOV R0, UR4 ;  /* 0x0000000400007c02 */ /* 0x000fce0008000f00 */
.L_x_191:
[----:B-1----:R1:W4:Y:S02]  /*8e00*/  SYNCS.PHASECHK.TRANS64.TRYWAIT P0, [R0+URZ], R2 ;  /* 0x00000002000075a7 */ /* 0x00232400080011ff */
[----:B----4-:R-:W-:Y:S05]  /*8e10*/  @!P0 NANOSLEEP.SYNCS 0x989680 ;  /* 0x009896800000895d */ /* 0x010fea0003900000 */
[----:B------:R-:W4:Y:S02]  /*8e20*/  @!P0 SYNCS.PHASECHK.TRANS64 P0, [R0+URZ], R2 ;  /* 0x00000002000085a7 */ /* 0x000f2400080010ff */
[----:B----4-:R-:W-:Y:S05]  /*8e30*/  @!P0 BRA `(.L_x_191) ;  /* 0xfffffffc00f08947 */ /* 0x010fea000383ffff */
[----:B------:R-:W-:Y:S05]  /*8e40*/  BRA `(.L_x_192) ;  /* 0xffffffc400407947 */ /* 0x000fea000383ffff */
.L_x_105:
[----:B--2---:R2:W3:Y:S02]  /*8e50*/  SYNCS.PHASECHK.TRANS64.TRYWAIT P0, [R0+URZ+0xe0], R2 ;  /* 0x0000e002000075a7 */ /* 0x0044e400080011ff */
[----:B---3--:R-:W-:Y:S05]  /*8e60*/  @!P0 NANOSLEEP.SYNCS 0x989680 ;  /* 0x009896800000895d */ /* 0x008fea0003900000 */
[----:B------:R-:W3:Y:S02]  /*8e70*/  @!P0 SYNCS.PHASECHK.TRANS64 P0, [R0+URZ+0xe0], R2 ;  /* 0x0000e002000085a7 */ /* 0x000ee400080010ff */
[----:B---3--:R-:W-:Y:S05]  /*8e80*/  @!P0 BRA `(.L_x_105) ;  /* 0xfffffffc00f08947 */ /* 0x008fea000383ffff */
[----:B------:R-:W-:Y:S05]  /*8e90*/  BRA `(.L_x_193) ;  /* 0xffffffc8003c7947 */ /* 0x000fea000383ffff */
.L_x_116:
[----:B-1----:R1:W2:Y:S02]  /*8ea0*/  SYNCS.PHASECHK.TRANS64.TRYWAIT P1, [R6+URZ+0xa0], R3 ;  /* 0x0000a003060075a7 */ /* 0x0022a400080211ff */
[----:B--2---:R-:W-:Y:S05]  /*8eb0*/  @!P1 NANOSLEEP.SYNCS 0x989680 ;  /* 0x009896800000995d */ /* 0x004fea0003900000 */
[----:B------:R-:W2:Y:S02]  /*8ec0*/  @!P1 SYNCS.PHASECHK.TRANS64 P1, [R6+URZ+0xa0], R3 ;  /* 0x0000a003060095a7 */ /* 0x000ea400080210ff */
[----:B--2---:R-:W-:Y:S05]  /*8ed0*/  @!P1 BRA `(.L_x_116) ;  /* 0xfffffffc00f09947 */ /* 0x004fea000383ffff */
[----:B------:R-:W-:Y:S05]  /*8ee0*/  BRA `(.L_x_115) ;  /* 0xffffffd400c07947 */ /* 0x000fea000383ffff */
.L_x_118:
[----:B-1----:R1:W4:Y:S02]  /*8ef0*/  SYNCS.PHASECHK.TRANS64.TRYWAIT P0, [R115+URZ+0x100], R0 ;  /* 0x00010000730075a7 */ /* 0x00232400080011ff */
[----:B----4-:R-:W-:Y:S05]  /*8f00*/  @!P0 NANOSLEEP.SYNCS 0x989680 ;  /* 0x009896800000895d */ /* 0x010fea0003900000 */
[----:B------:R-:W4:Y:S02]  /*8f10*/  @!P0 SYNCS.PHASECHK.TRANS64 P0, [R115+URZ+0x100], R0 ;  /* 0x00010000730085a7 */ /* 0x000f2400080010ff */
[----:B----4-:R-:W-:Y:S05]  /*8f20*/  @!P0 BRA `(.L_x_118) ;  /* 0xfffffffc00f08947 */ /* 0x010fea000383ffff */
[----:B------:R-:W-:Y:S05]  /*8f30*/  BRA `(.L_x_117) ;  /* 0xffffffd400f87947 */ /* 0x000fea000383ffff */
.L_x_129:
[----:B---3--:R3:W4:Y:S02]  /*8f40*/  SYNCS.PHASECHK.TRANS64.TRYWAIT P0, [R3+URZ+0xa0], R60 ;  /* 0x0000a03c030075a7 */ /* 0x00872400080011ff */
[----:B----4-:R-:W-:Y:S05]  /*8f50*/  @!P0 NANOSLEEP.SYNCS 0x989680 ;  /* 0x009896800000895d */ /* 0x010fea0003900000 */
[----:B------:R-:W4:Y:S02]  /*8f60*/  @!P0 SYNCS.PHASECHK.TRANS64 P0, [R3+URZ+0xa0], R60 ;  /* 0x0000a03c030085a7 */ /* 0x000f2400080010ff */
[----:B----4-:R-:W-:Y:S05]  /*8f70*/  @!P0 BRA `(.L_x_129) ;  /* 0xfffffffc00f08947 */ /* 0x010fea000383ffff */
[----:B------:R-:W-:Y:S05]  /*8f80*/  BRA `(.L_x_128) ;  /* 0xffffffe000e07947 */ /* 0x000fea000383ffff */
        .weak           $__internal_0_$__cuda_sm10x_tcgen05_guardrail_trap_col_being_dealloced_not_returned_by_alloc
        .type           $__internal_0_$__cuda_sm10x_tcgen05_guardrail_trap_col_being_dealloced_not_returned_by_alloc,@function
        .size           $__internal_0_$__cuda_sm10x_tcgen05_guardrail_trap_col_being_dealloced_not_returned_by_alloc,($__internal_1_$__cuda_sm10x_tcgen05_guardrail_trap_phase_invalid_during_alloc - $__internal_0_$__cuda_sm10x_tcgen05_guardrail_trap_col_being_dealloced_not_returned_by_alloc)
$__internal_0_$__cuda_sm10x_tcgen05_guardrail_trap_col_being_dealloced_not_returned_by_alloc:
[----:B------:R-:W-:Y:S05]  /*8f90*/  BPT.TRAP 0x1 ;  /* 0x000000040000795c */ /* 0x000fea0000300000 */
[----:B------:R-:W-:-:S04]  /*8fa0*/  HFMA2 R3, -RZ, RZ, 0, 0 ;  /* 0x00000000ff037431 */ /* 0x000fc800000001ff */
[----:B------:R-:W-:Y:S05]  /*8fb0*/  RET.REL.NODEC R2 `(_ZN7cutlass13device_kernelINS_4gemm6kernel13GemmUniversalIN4cute5tupleIJiiiiEEENS1_10collective13CollectiveMmaINS1_35MainloopSm100TmaUmmaWarpSpecializedILi10ELi2ELi4ENS5_IJNS4_1CILi2EEENSA_ILi1EEESC_EEEEENS5_IJNSA_ILi256EEENSA_ILi64EEESG_EEENS_10bfloat16_tENS5_IJlSC_lEEESI_SJ_NS4_8TiledMMAINS4_8MMA_AtomIJNS4_26SM100_MMA_F16BF16_2x1SM_SSISI_SI_fLi256ELi64ELNS4_4UMMA5MajorE0ELSO_0ELNSN_7ScaleInE0ELSP_0EEEEEENS4_6LayoutINS5_IJSC_SC_SC_EEENS5_IJNSA_ILi0EEESU_SU_EEEEENS5_IJNS4_10UnderscoreESX_SX_EEEEENS4_18SM100_TMA_2SM_LOADENS4_14ComposedLayoutINS4_7SwizzleILi3ELi4ELi3EEENS4_18smem_ptr_flag_bitsILi16EEENSS_INS5_IJNSA_ILi8EEESG_EEENS5_IJSG_SC_EEEEEEEvNS4_8identityES10_S1A_vS1B_EENS_8epilogue10collective18CollectiveEpilogueINS1D_23Sm100TmaWarpSpecializedILi3ELi2ELi32ELb1ELb0EEEJNS5_IJNSA_ILi128EEESG_SG_EEENS5_IJNSS_IS1I_SC_EENSS_INSA_ILi32EEESC_EEEEESI_SJ_SI_SJ_NS1D_6fusion15FusionCallbacksIS1H_NS1O_17LinCombPerRowBiasISI_fSI_SI_fLi8ELNS_15FloatRoundStyleE2EEES1J_S1N_JEEENS4_5SM1004TMEM4LOAD26SM100_TMEM_LOAD_32dp32b32xENS4_13SM90_TMA_LOADENS11_INS12_ILi2ELi4ELi3EEES15_NSS_INS5_IJS16_S1L_EEENS5_IJS1L_SC_EEEEEEENS4_39AutoVectorizingCopyWithAssumedAlignmentILi128EEENS4_14SM90_TMA_STOREES23_S25_S25_EEEvvEEEEvNT_6ParamsE) ;  /* 0xffffff7002107950 */ /* 0x000fea0003c3ffff */
        .weak           $__internal_1_$__cuda_sm10x_tcgen05_guardrail_trap_phase_invalid_during_alloc
        .type           $__internal_1_$__cuda_sm10x_tcgen05_guardrail_trap_phase_invalid_during_alloc,@function
        .size           $__internal_1_$__cuda_sm10x_tcgen05_guardrail_trap_phase_invalid_during_alloc,($__internal_2_$__cuda_sm10x_tcgen05_guardrail_trap_unallocated_columns_being_dealloced - $__internal_1_$__cuda_sm10x_tcgen05_guardrail_trap_phase_invalid_during_alloc)
$__internal_1_$__cuda_sm10x_tcgen05_guardrail_trap_phase_invalid_during_alloc:
[----:B------:R-:W-:Y:S05]  /*8fc0*/  BPT.TRAP 0x1 ;  /* 0x000000040000795c */ /* 0x000fea0000300000 */
[----:B------:R-:W-:-:S04]  /*8fd0*/  MOV R3, 0x0 ;  /* 0x0000000000037802 */ /* 0x000fc80000000f00 */
[----:B------:R-:W-:Y:S05]  /*8fe0*/  RET.REL.NODEC R2 `(_ZN7cutlass13device_kernelINS_4gemm6kernel13GemmUniversalIN4cute5tupleIJiiiiEEENS1_10collective13CollectiveMmaINS1_35MainloopSm100TmaUmmaWarpSpecializedILi10ELi2ELi4ENS5_IJNS4_1CILi2EEENSA_ILi1EEESC_EEEEENS5_IJNSA_ILi256EEENSA_ILi64EEESG_EEENS_10bfloat16_tENS5_IJlSC_lEEESI_SJ_NS4_8TiledMMAINS4_8MMA_AtomIJNS4_26SM100_MMA_F16BF16_2x1SM_SSISI_SI_fLi256ELi64ELNS4_4UMMA5MajorE0ELSO_0ELNSN_7ScaleInE0ELSP_0EEEEEENS4_6LayoutINS5_IJSC_SC_SC_EEENS5_IJNSA_ILi0EEESU_SU_EEEEENS5_IJNS4_10UnderscoreESX_SX_EEEEENS4_18SM100_TMA_2SM_LOADENS4_14ComposedLayoutINS4_7SwizzleILi3ELi4ELi3EEENS4_18smem_ptr_flag_bitsILi16EEENSS_INS5_IJNSA_ILi8EEESG_EEENS5_IJSG_SC_EEEEEEEvNS4_8identityES10_S1A_vS1B_EENS_8epilogue10collective18CollectiveEpilogueINS1D_23Sm100TmaWarpSpecializedILi3ELi2ELi32ELb1ELb0EEEJNS5_IJNSA_ILi128EEESG_SG_EEENS5_IJNSS_IS1I_SC_EENSS_INSA_ILi32EEESC_EEEEESI_SJ_SI_SJ_NS1D_6fusion15FusionCallbacksIS1H_NS1O_17LinCombPerRowBiasISI_fSI_SI_fLi8ELNS_15FloatRoundStyleE2EEES1J_S1N_JEEENS4_5SM1004TMEM4LOAD26SM100_TMEM_LOAD_32dp32b32xENS4_13SM90_TMA_LOADENS11_INS12_ILi2ELi4ELi3EEES15_NSS_INS5_IJS16_S1L_EEENS5_IJS1L_SC_EEEEEEENS4_39AutoVectorizingCopyWithAssumedAlignmentILi128EEENS4_14SM90_TMA_STOREES23_S25_S25_EEEvvEEEEvNT_6ParamsE) ;  /* 0xffffff7002047950 */ /* 0x000fea0003c3ffff */
        .weak           $__internal_2_$__cuda_sm10x_tcgen05_guardrail_trap_unallocated_columns_being_dealloced
        .type           $__internal_2_$__cuda_sm10x_tcgen05_guardrail_trap_unallocated_columns_being_dealloced,@function
        .size           $__internal_2_$__cuda_sm10x_tcgen05_guardrail_trap_unallocated_columns_being_dealloced,(.L_x_195 - $__internal_2_$__cuda_sm10x_tcgen05_guardrail_trap_unallocated_columns_being_dealloced)
$__internal_2_$__cuda_sm10x_tcgen05_guardrail_trap_unallocated_columns_being_dealloced:
[----:B------:R-:W-:Y:S05]  /*8ff0*/  BPT.TRAP 0x1 ;  /* 0x000000040000795c */ /* 0x000fea0000300000 */
[----:B------:R-:W-:-:S04]  /*9000*/  HFMA2 R3, -RZ, RZ, 0, 0 ;  /* 0x00000000ff037431 */ /* 0x000fc800000001ff */
[----:B------:R-:W-:Y:S05]  /*9010*/  RET.REL.NODEC R2 `(_ZN7cutlass13device_kernelINS_4gemm6kernel13GemmUniversalIN4cute5tupleIJiiiiEEENS1_10collective13CollectiveMmaINS1_35MainloopSm100TmaUmmaWarpSpecializedILi10ELi2ELi4ENS5_IJNS4_1CILi2EEENSA_ILi1EEESC_EEEEENS5_IJNSA_ILi256EEENSA_ILi64EEESG_EEENS_10bfloat16_tENS5_IJlSC_lEEESI_SJ_NS4_8TiledMMAINS4_8MMA_AtomIJNS4_26SM100_MMA_F16BF16_2x1SM_SSISI_SI_fLi256ELi64ELNS4_4UMMA5MajorE0ELSO_0ELNSN_7ScaleInE0ELSP_0EEEEEENS4_6LayoutINS5_IJSC_SC_SC_EEENS5_IJNSA_ILi0EEESU_SU_EEEEENS5_IJNS4_10UnderscoreESX_SX_EEEEENS4_18SM100_TMA_2SM_LOADENS4_14ComposedLayoutINS4_7SwizzleILi3ELi4ELi3EEENS4_18smem_ptr_flag_bitsILi16EEENSS_INS5_IJNSA_ILi8EEESG_EEENS5_IJSG_SC_EEEEEEEvNS4_8identityES10_S1A_vS1B_EENS_8epilogue10collective18CollectiveEpilogueINS1D_23Sm100TmaWarpSpecializedILi3ELi2ELi32ELb1ELb0EEEJNS5_IJNSA_ILi128EEESG_SG_EEENS5_IJNSS_IS1I_SC_EENSS_INSA_ILi32EEESC_EEEEESI_SJ_SI_SJ_NS1D_6fusion15FusionCallbacksIS1H_NS1O_17LinCombPerRowBiasISI_fSI_SI_fLi8ELNS_15FloatRoundStyleE2EEES1J_S1N_JEEENS4_5SM1004TMEM4LOAD26SM100_TMEM_LOAD_32dp32b32xENS4_13SM90_TMA_LOADENS11_INS12_ILi2ELi4ELi3EEES15_NSS_INS5_IJS16_S1L_EEENS5_IJS1L_SC_EEEEEEENS4_39AutoVectorizingCopyWithAssumedAlignmentILi128EEENS4_14SM90_TMA_STOREES23_S25_S25_EEEvvEEEEvNT_6ParamsE) ;  /* 0xffffff6c02f87950 */ /* 0x000fea0003c3ffff */
.L_x_194:
[----:B------:R-:W-:-:S00]  /*9020*/  BRA `(.L_x_194) ;  /* 0xfffffffc00fc7947 */ /* 0x000fc0000383ffff */
[----:B------:R-:W-:-:S00]  /*9030*/  NOP ;  /* 0x0000000000007918 */ /* 0x000fc00000000000 */
        /* <DEDUP_REMOVED lines=12> */
.L_x_195:


//--------------------- .nv.global.init           --------------------------
	.section	.nv.global.init,"aw",@progbits
.nv.global.init:
	.type		$str$27,@object
	.size		$str$27,($str$28 - $str$27)
$str$27:
        /*0000*/ 	.byte	0x28, 0x61, 0x64, 0x64, 0x72, 0x65, 0x73, 0x73, 0x20, 0x26, 0x20, 0x6d, 0x61, 0x73, 0x6b, 0x29
        /*0010*/ 	.byte	0x20, 0x3d, 0x3d, 0x20, 0x30, 0x00
	.type		$str$28,@object
	.size		$str$28,($str$26 - $str$28)
$str$28:
        /*0016*/ 	.byte	0x2f, 0x74, 0x6d, 0x70, 0x2f, 0x63, 0x75, 0x74, 0x6c, 0x61, 0x73, 0x73, 0x5f, 0x73, 0x77, 0x65
        /*0026*/ 	.byte	0x65, 0x70, 0x5f, 0x73, 0x72, 0x63, 0x2f, 0x69, 0x6e, 0x63, 0x6c, 0x75, 0x64, 0x65, 0x2f, 0x63
        /*0036*/ 	.byte	0x75, 0x74, 0x65, 0x2f, 0x70, 0x6f, 0x69, 0x6e, 0x74, 0x65, 0x72, 0x5f, 0x66, 0x6c, 0x61, 0x67
        /*0046*/ 	.byte	0x67, 0x65, 0x64, 0x2e, 0x68, 0x70, 0x70, 0x00
	.type		$str$26,@object
	.size		$str$26,($str$25 - $str$26)
$str$26:
        /*004e*/ 	.byte	0x2f, 0x74, 0x6d, 0x70, 0x2f, 0x63, 0x75, 0x74, 0x6c, 0x61, 0x73, 0x73, 0x5f, 0x73, 0x77, 0x65
        /*005e*/ 	.byte	0x65, 0x70, 0x5f, 0x73, 0x72, 0x63, 0x2f, 0x69, 0x6e, 0x63, 0x6c, 0x75, 0x64, 0x65, 0x2f, 0x63
        /*006e*/ 	.byte	0x75, 0x74, 0x65, 0x2f, 0x61, 0x74, 0x6f, 0x6d, 0x2f, 0x63, 0x6f, 0x70, 0x79, 0x5f, 0x74, 0x72
        /*007e*/ 	.byte	0x61, 0x69, 0x74, 0x73, 0x5f, 0x73, 0x6d, 0x31, 0x30, 0x30, 0x2e, 0x68, 0x70, 0x70, 0x00
	.type		$str$25,@object
	.size		$str$25,(__unnamed_1 - $str$25)
$str$25:
        /*008d*/ 	.byte	0x28, 0x28, 0x75, 0x69, 0x6e, 0x74, 0x33, 0x32, 0x5f, 0x74, 0x28, 0x74, 0x68, 0x72, 0x65, 0x61
        /*009d*/ 	.byte	0x64, 0x49, 0x64, 0x78, 0x2e, 0x78, 0x29, 0x20, 0x2f, 0x20, 0x33, 0x32, 0x29, 0x20, 0x25, 0x20
        /*00ad*/ 	.byte	0x34, 0x29, 0x20, 0x3d, 0x3d, 0x20, 0x28, 0x28, 0x28, 0x74, 0x6d, 0x65, 0x6d, 0x5f, 0x61, 0x64
        /*00bd*/ 	.byte	0x64, 0x72, 0x20, 0x3e, 0x3e, 0x20, 0x31, 0x36, 0x29, 0x20, 0x2f, 0x20, 0x33, 0x32, 0x29, 0x20
        /*00cd*/ 	.byte	0x25, 0x20, 0x34, 0x29, 0x00
	.type		__unnamed_1,@object
	.size		__unnamed_1,(__unnamed_2 - __unnamed_1)
__unnamed_1:
        /*00d2*/ 	.byte	0x61, 0x75, 0x74, 0x6f, 0x20, 0x63, 0x75, 0x74, 0x65, 0x3a, 0x3a, 0x61, 0x73, 0x5f, 0x70, 0x6f
        /* <DEDUP_REMOVED lines=24> */
        /*0262*/ 	.byte	0x34, 0x30, 0x39, 0x36, 0x3e, 0x3e, 0x3e, 0x3e, 0x5d, 0x00
	.type		__unnamed_2,@object
	.size		__unnamed_2,(.L_2 - __unnamed_2)
__unnamed_2:
        /* <DEDUP_REMOVED lines=42> */
        /*050c*/ 	.byte	0x3e, 0x3e, 0x5d, 0x00
.L_2:


//--------------------- .nv.shared._ZN7cutlass13device_kernelINS_4gemm6kernel13GemmUniversalIN4cute5tupleIJiiiiEEENS1_10collective13CollectiveMmaINS1_35MainloopSm100TmaUmmaWarpSpecializedILi10ELi2ELi4ENS5_IJNS4_1CILi2EEENSA_ILi1EEESC_EEEEENS5_IJNSA_ILi256EEENSA_ILi64EEESG_EEENS_10bfloat16_tENS5_IJlSC_lEEESI_SJ_NS4_8TiledMMAINS4_8MMA_AtomIJNS4_26SM100_MMA_F16BF16_2x1SM_SSISI_SI_fLi256ELi64ELNS4_4UMMA5MajorE0ELSO_0ELNSN_7ScaleInE0ELSP_0EEEEEENS4_6LayoutINS5_IJSC_SC_SC_EEENS5_IJNSA_ILi0EEESU_SU_EEEEENS5_IJNS4_10UnderscoreESX_SX_EEEEENS4_18SM100_TMA_2SM_LOADENS4_14ComposedLayoutINS4_7SwizzleILi3ELi4ELi3EEENS4_18smem_ptr_flag_bitsILi16EEENSS_INS5_IJNSA_ILi8EEESG_EEENS5_IJSG_SC_EEEEEEEvNS4_8identityES10_S1A_vS1B_EENS_8epilogue10collective18CollectiveEpilogueINS1D_23Sm100TmaWarpSpecializedILi3ELi2ELi32ELb1ELb0EEEJNS5_IJNSA_ILi128EEESG_SG_EEENS5_IJNSS_IS1I_SC_EENSS_INSA_ILi32EEESC_EEEEESI_SJ_SI_SJ_NS1D_6fusion15FusionCallbacksIS1H_NS1O_17LinCombPerRowBiasISI_fSI_SI_fLi8ELNS_15FloatRoundStyleE2EEES1J_S1N_JEEENS4_5SM1004TMEM4LOAD26SM100_TMEM_LOAD_32dp32b32xENS4_13SM90_TMA_LOADENS11_INS12_ILi2ELi4ELi3EEES15_NSS_INS5_IJS16_S1L_EEENS5_IJS1L_SC_EEEEEEENS4_39AutoVectorizingCopyWithAssumedAlignmentILi128EEENS4_14SM90_TMA_STOREES23_S25_S25_EEEvvEEEEvNT_6ParamsE --------------------------
	.section	.nv.shared._ZN7cutlass13device_kernelINS_4gemm6kernel13GemmUniversalIN4cute5tupleIJiiiiEEENS1_10collective13CollectiveMmaINS1_35MainloopSm100TmaUmmaWarpSpecializedILi10ELi2ELi4ENS5_IJNS4_1CILi2EEENSA_ILi1EEESC_EEEEENS5_IJNSA_ILi256EEENSA_ILi64EEESG_EEENS_10bfloat16_tENS5_IJlSC_lEEESI_SJ_NS4_8TiledMMAINS4_8MMA_AtomIJNS4_26SM100_MMA_F16BF16_2x1SM_SSISI_SI_fLi256ELi64ELNS4_4UMMA5MajorE0ELSO_0ELNSN_7ScaleInE0ELSP_0EEEEEENS4_6LayoutINS5_IJSC_SC_SC_EEENS5_IJNSA_ILi0EEESU_SU_EEEEENS5_IJNS4_10UnderscoreESX_SX_EEEEENS4_18SM100_TMA_2SM_LOADENS4_14ComposedLayoutINS4_7SwizzleILi3ELi4ELi3EEENS4_18smem_ptr_flag_bitsILi16EEENSS_INS5_IJNSA_ILi8EEESG_EEENS5_IJSG_SC_EEEEEEEvNS4_8identityES10_S1A_vS1B_EENS_8epilogue10collective18CollectiveEpilogueINS1D_23Sm100TmaWarpSpecializedILi3ELi2ELi32ELb1ELb0EEEJNS5_IJNSA_ILi128EEESG_SG_EEENS5_IJNSS_IS1I_SC_EENSS_INSA_ILi32EEESC_EEEEESI_SJ_SI_SJ_NS1D_6fusion15FusionCallbacksIS1H_NS1O_17LinCombPerRowBiasISI_fSI_SI_fLi8ELNS_15FloatRoundStyleE2EEES1J_S1N_JEEENS4_5SM1004TMEM4LOAD26SM100_TMEM_LOAD_32dp32b32xENS4_13SM90_TMA_LOADENS11_INS12_ILi2ELi4ELi3EEES15_NSS_INS5_IJS16_S1L_EEENS5_IJS1L_SC_EEEEEEENS4_39AutoVectorizingCopyWithAssumedAlignmentILi128EEENS4_14SM90_TMA_STOREES23_S25_S25_EEEvvEEEEvNT_6ParamsE,"aw",@nobits
	.sectionflags	@""
	.align	16
	.zero		1024


//--------------------- .nv.shared.reserved.0     --------------------------
	.section	.nv.shared.reserved.0,"aw",@nobits
	.weak		__nv_reservedSMEM_offset_0_alias
	.size		__nv_reservedSMEM_offset_0_alias, 0, 64
	.other		__nv_reservedSMEM_offset_0_alias,@"STO_CUDA_RESERVED_SHARED STV_DEFAULT"
__nv_reservedSMEM_offset_0_alias:
	.zero		0
.nv.shared.reserved.0:
	.zero		64
	.weak		__nv_reservedSMEM_tcgen05_partition
	.type		__nv_reservedSMEM_tcgen05_partition,@object
	.size		__nv_reservedSMEM_tcgen05_partition,(.L_0 - __nv_reservedSMEM_tcgen05_partition)
__nv_reservedSMEM_tcgen05_partition:
	.zero		32
.L_0:


//--------------------- .nv.global                --------------------------
	.section	.nv.global,"aw",@nobits
.nv.global:
	.type		_ZN39_INTERNAL_deaa6b1e_4_k_cu_7388aeeb_30234cute1_E,@object
	.size		_ZN39_INTERNAL_deaa6b1e_4_k_cu_7388aeeb_30234cute1_E,(_ZN39_INTERNAL_deaa6b1e_4_k_cu_7388aeeb_30234cuda3std3__45__cpo6cbeginE - _ZN39_INTERNAL_deaa6b1e_4_k_cu_7388aeeb_30234cute1_E)
_ZN39_INTERNAL_deaa6b1e_4_k_cu_7388aeeb_30234cute1_E:
	.zero		1
	.type		_ZN39_INTERNAL_deaa6b1e_4_k_cu_7388aeeb_30234cuda3std3__45__cpo6cbeginE,@object
	.size		_ZN39_INTERNAL_deaa6b1e_4_k_cu_7388aeeb_30234cuda3std3__45__cpo6cbeginE,(_ZN39_INTERNAL_deaa6b1e_4_k_cu_7388aeeb_30234cuda3std3__48in_placeE - _ZN39_INTERNAL_deaa6b1e_4_k_cu_7388aeeb_30234cuda3std3__45__cpo6cbeginE)
_ZN39_INTERNAL_deaa6b1e_4_k_cu_7388aeeb_30234cuda3std3__45__cpo6cbeginE:
	.zero		1
	.type		_ZN39_INTERNAL_deaa6b1e_4_k_cu_7388aeeb_30234cuda3std3__48in_placeE,@object
	.size		_ZN39_INTERNAL_deaa6b1e_4_k_cu_7388aeeb_30234cuda3std3__48in_placeE,(_ZN39_INTERNAL_deaa6b1e_4_k_cu_7388aeeb_30234cuda3std6ranges3__45__cpo9iter_moveE - _ZN39_INTERNAL_deaa6b1e_4_k_cu_7388aeeb_30234cuda3std3__48in_placeE)
_ZN39_INTERNAL_deaa6b1e_4_k_cu_7388aeeb_30234cuda3std3__48in_placeE:
	.zero		1
	.type		_ZN39_INTERNAL_deaa6b1e_4_k_cu_7388aeeb_30234cuda3std6ranges3__45__cpo9iter_moveE,@object
	.size		_ZN39_INTERNAL_deaa6b1e_4_k_cu_7388aeeb_30234cuda3std6ranges3__45__cpo9iter_moveE,(_ZN39_INTERNAL_deaa6b1e_4_k_cu_7388aeeb_30234cuda3std3__45__cpo5beginE - _ZN39_INTERNAL_deaa6b1e_4_k_cu_7388aeeb_30234cuda3std6ranges3__45__cpo9iter_moveE)
_ZN39_INTERNAL_deaa6b1e_4_k_cu_7388aeeb_30234cuda3std6ranges3__45__cpo9iter_moveE:
	.zero		1
	.type		_ZN39_INTERNAL_deaa6b1e_4_k_cu_7388aeeb_30234cuda3std3__45__cpo5beginE,@object
	.size		_ZN39_INTERNAL_deaa6b1e_4_k_cu_7388aeeb_30234cuda3std3__45__cpo5beginE,(_ZN39_INTERNAL_deaa6b1e_4_k_cu_7388aeeb_30234cuda3std3__441_GLOBAL__N__deaa6b1e_4_k_cu_7388aeeb_30236ignoreE - _ZN39_INTERNAL_deaa6b1e_4_k_cu_7388aeeb_30234cuda3std3__45__cpo5beginE)
_ZN39_INTERNAL_deaa6b1e_4_k_cu_7388aeeb_30234cuda3std3__45__cpo5beginE:
	.zero		1
	.type		_ZN39_INTERNAL_deaa6b1e_4_k_cu_7388aeeb_30234cuda3std3__441_GLOBAL__N__deaa6b1e_4_k_cu_7388aeeb_30236ignoreE,@object
	.size		_ZN39_INTERNAL_deaa6b1e_4_k_cu_7388aeeb_30234cuda3std3__441_GLOBAL__N__deaa6b1e_4_k_cu_7388aeeb_30236ignoreE,(_ZN39_INTERNAL_deaa6b1e_4_k_cu_7388aeeb_30234cute7productE - _ZN39_INTERNAL_deaa6b1e_4_k_cu_7388aeeb_30234cuda3std3__441_GLOBAL__N__deaa6b1e_4_k_cu_7388aeeb_30236ignoreE)
_ZN39_INTERNAL_deaa6b1e_4_k_cu_7388aeeb_30234cuda3std3__441_GLOBAL__N__deaa6b1e_4_k_cu_7388aeeb_30236ignoreE:
	.zero		1
	.type		_ZN39_INTERNAL_deaa6b1e_4_k_cu_7388aeeb_30234cute7productE,@object
	.size		_ZN39_INTERNAL_deaa6b1e_4_k_cu_7388aeeb_30234cute7productE,(_ZN39_INTERNAL_deaa6b1e_4_k_cu_7388aeeb_30234cuda3std3__45__cpo3endE - _ZN39_INTERNAL_deaa6b1e_4_k_cu_7388aeeb_30234cute7productE)
_ZN39_INTERNAL_deaa6b1e_4_k_cu_7388aeeb_30234cute7productE:
	.zero		1
	.type		_ZN39_INTERNAL_deaa6b1e_4_k_cu_7388aeeb_30234cuda3std3__45__cpo3endE,@object
	.size		_ZN39_INTERNAL_deaa6b1e_4_k_cu_7388aeeb_30234cuda3std3__45__cpo3endE,(_ZN39_INTERNAL_deaa6b1e_4_k_cu_7388aeeb_30234cuda3std3__419piecewise_constructE - _ZN39_INTERNAL_deaa6b1e_4_k_cu_7388aeeb_30234cuda3std3__45__cpo3endE)
_ZN39_INTERNAL_deaa6b1e_4_k_cu_7388aeeb_30234cuda3std3__45__cpo3endE:
	.zero		1
	.type		_ZN39_INTERNAL_deaa6b1e_4_k_cu_7388aeeb_30234cuda3std3__419piecewise_constructE,@object
	.size		_ZN39_INTERNAL_deaa6b1e_4_k_cu_7388aeeb_30234cuda3std3__419piecewise_constructE,(_ZN39_INTERNAL_deaa6b1e_4_k_cu_7388aeeb_30234cuda3std3__45__cpo4cendE - _ZN39_INTERNAL_deaa6b1e_4_k_cu_7388aeeb_30234cuda3std3__419piecewise_constructE)
_ZN39_INTERNAL_deaa6b1e_4_k_cu_7388aeeb_30234cuda3std3__419piecewise_constructE:
	.zero		1
	.type		_ZN39_INTERNAL_deaa6b1e_4_k_cu_7388aeeb_30234cuda3std3__45__cpo4cendE,@object
	.size		_ZN39_INTERNAL_deaa6b1e_4_k_cu_7388aeeb_30234cuda3std3__45__cpo4cendE,(_ZN39_INTERNAL_deaa6b1e_4_k_cu_7388aeeb_30234cuda3std6ranges3__45__cpo4swapE - _ZN39_INTERNAL_deaa6b1e_4_k_cu_7388aeeb_30234cuda3std3__45__cpo4cendE)
_ZN39_INTERNAL_deaa6b1e_4_k_cu_7388aeeb_30234cuda3std3__45__cpo4cendE:
	.zero		1
	.type		_ZN39_INTERNAL_deaa6b1e_4_k_cu_7388aeeb_30234cuda3std6ranges3__45__cpo4swapE,@object
	.size		_ZN39_INTERNAL_deaa6b1e_4_k_cu_7388aeeb_30234cuda3std6ranges3__45__cpo4swapE,(.L_10 - _ZN39_INTERNAL_deaa6b1e_4_k_cu_7388aeeb_30234cuda3std6ranges3__45__cpo4swapE)
_ZN39_INTERNAL_deaa6b1e_4_k_cu_7388aeeb_30234cuda3std6ranges3__45__cpo4swapE:
	.zero		1
.L_10:


//--------------------- .nv.constant0._ZN7cutlass13device_kernelINS_4gemm6kernel13GemmUniversalIN4cute5tupleIJiiiiEEENS1_10collective13CollectiveMmaINS1_35MainloopSm100TmaUmmaWarpSpecializedILi10ELi2ELi4ENS5_IJNS4_1CILi2EEENSA_ILi1EEESC_EEEEENS5_IJNSA_ILi256EEENSA_ILi64EEESG_EEENS_10bfloat16_tENS5_IJlSC_lEEESI_SJ_NS4_8TiledMMAINS4_8MMA_AtomIJNS4_26SM100_MMA_F16BF16_2x1SM_SSISI_SI_fLi256ELi64ELNS4_4UMMA5MajorE0ELSO_0ELNSN_7ScaleInE0ELSP_0EEEEEENS4_6LayoutINS5_IJSC_SC_SC_EEENS5_IJNSA_ILi0EEESU_SU_EEEEENS5_IJNS4_10UnderscoreESX_SX_EEEEENS4_18SM100_TMA_2SM_LOADENS4_14ComposedLayoutINS4_7SwizzleILi3ELi4ELi3EEENS4_18smem_ptr_flag_bitsILi16EEENSS_INS5_IJNSA_ILi8EEESG_EEENS5_IJSG_SC_EEEEEEEvNS4_8identityES10_S1A_vS1B_EENS_8epilogue10collective18CollectiveEpilogueINS1D_23Sm100TmaWarpSpecializedILi3ELi2ELi32ELb1ELb0EEEJNS5_IJNSA_ILi128EEESG_SG_EEENS5_IJNSS_IS1I_SC_EENSS_INSA_ILi32EEESC_EEEEESI_SJ_SI_SJ_NS1D_6fusion15FusionCallbacksIS1H_NS1O_17LinCombPerRowBiasISI_fSI_SI_fLi8ELNS_15FloatRoundStyleE2EEES1J_S1N_JEEENS4_5SM1004TMEM4LOAD26SM100_TMEM_LOAD_32dp32b32xENS4_13SM90_TMA_LOADENS11_INS12_ILi2ELi4ELi3EEES15_NSS_INS5_IJS16_S1L_EEENS5_IJS1L_SC_EEEEEEENS4_39AutoVectorizingCopyWithAssumedAlignmentILi128EEENS4_14SM90_TMA_STOREES23_S25_S25_EEEvvEEEEvNT_6ParamsE --------------------------
	.section	.nv.constant0._ZN7cutlass13device_kernelINS_4gemm6kernel13GemmUniversalIN4cute5tupleIJiiiiEEENS1_10collective13CollectiveMmaINS1_35MainloopSm100TmaUmmaWarpSpecializedILi10ELi2ELi4ENS5_IJNS4_1CILi2EEENSA_ILi1EEESC_EEEEENS5_IJNSA_ILi256EEENSA_ILi64EEESG_EEENS_10bfloat16_tENS5_IJlSC_lEEESI_SJ_NS4_8TiledMMAINS4_8MMA_AtomIJNS4_26SM100_MMA_F16BF16_2x1SM_SSISI_SI_fLi256ELi64ELNS4_4UMMA5MajorE0ELSO_0ELNSN_7ScaleInE0ELSP_0EEEEEENS4_6LayoutINS5_IJSC_SC_SC_EEENS5_IJNSA_ILi0EEESU_SU_EEEEENS5_IJNS4_10UnderscoreESX_SX_EEEEENS4_18SM100_TMA_2SM_LOADENS4_14ComposedLayoutINS4_7SwizzleILi3ELi4ELi3EEENS4_18smem_ptr_flag_bitsILi16EEENSS_INS5_IJNSA_ILi8EEESG_EEENS5_IJSG_SC_EEEEEEEvNS4_8identityES10_S1A_vS1B_EENS_8epilogue10collective18CollectiveEpilogueINS1D_23Sm100TmaWarpSpecializedILi3ELi2ELi32ELb1ELb0EEEJNS5_IJNSA_ILi128EEESG_SG_EEENS5_IJNSS_IS1I_SC_EENSS_INSA_ILi32EEESC_EEEEESI_SJ_SI_SJ_NS1D_6fusion15FusionCallbacksIS1H_NS1O_17LinCombPerRowBiasISI_fSI_SI_fLi8ELNS_15FloatRoundStyleE2EEES1J_S1N_JEEENS4_5SM1004TMEM4LOAD26SM100_TMEM_LOAD_32dp32b32xENS4_13SM90_TMA_LOADENS11_INS12_ILi2ELi4ELi3EEES15_NSS_INS5_IJS16_S1L_EEENS5_IJS1L_SC_EEEEEEENS4_39AutoVectorizingCopyWithAssumedAlignmentILi128EEENS4_14SM90_TMA_STOREES23_S25_S25_EEEvvEEEEvNT_6ParamsE,"a",@progbits
	.sectionflags	@""
	.align	4
.nv.constant0._ZN7cutlass13device_kernelINS_4gemm6kernel13GemmUniversalIN4cute5tupleIJiiiiEEENS1_10collective13CollectiveMmaINS1_35MainloopSm100TmaUmmaWarpSpecializedILi10ELi2ELi4ENS5_IJNS4_1CILi2EEENSA_ILi1EEESC_EEEEENS5_IJNSA_ILi256EEENSA_ILi64EEESG_EEENS_10bfloat16_tENS5_IJlSC_lEEESI_SJ_NS4_8TiledMMAINS4_8MMA_AtomIJNS4_26SM100_MMA_F16BF16_2x1SM_SSISI_SI_fLi256ELi64ELNS4_4UMMA5MajorE0ELSO_0ELNSN_7ScaleInE0ELSP_0EEEEEENS4_6LayoutINS5_IJSC_SC_SC_EEENS5_IJNSA_ILi0EEESU_SU_EEEEENS5_IJNS4_10UnderscoreESX_SX_EEEEENS4_18SM100_TMA_2SM_LOADENS4_14ComposedLayoutINS4_7SwizzleILi3ELi4ELi3EEENS4_18smem_ptr_flag_bitsILi16EEENSS_INS5_IJNSA_ILi8EEESG_EEENS5_IJSG_SC_EEEEEEEvNS4_8identityES10_S1A_vS1B_EENS_8epilogue10collective18CollectiveEpilogueINS1D_23Sm100TmaWarpSpecializedILi3ELi2ELi32ELb1ELb0EEEJNS5_IJNSA_ILi128EEESG_SG_EEENS5_IJNSS_IS1I_SC_EENSS_INSA_ILi32EEESC_EEEEESI_SJ_SI_SJ_NS1D_6fusion15FusionCallbacksIS1H_NS1O_17LinCombPerRowBiasISI_fSI_SI_fLi8ELNS_15FloatRoundStyleE2EEES1J_S1N_JEEENS4_5SM1004TMEM4LOAD26SM100_TMEM_LOAD_32dp32b32xENS4_13SM90_TMA_LOADENS11_INS12_ILi2ELi4ELi3EEES15_NSS_INS5_IJS16_S1L_EEENS5_IJS1L_SC_EEEEEEENS4_39AutoVectorizingCopyWithAssumedAlignmentILi128EEENS4_14SM90_TMA_STOREES23_S25_S25_EEEvvEEEEvNT_6ParamsE:
	.zero		2944


//--------------------- SYMBOLS --------------------------

	.type		.nv.reservedSmem.offset0,@object
	.size		.nv.reservedSmem.offset0,0x4
	.type		.nv.reservedSmem.cap,@object
	.size		.nv.reservedSmem.cap,0x4
	.type		__assertfail,@function
